//
// Generated by NVIDIA NVVM Compiler
//
// Compiler Build ID: CL-36424714
// Cuda compilation tools, release 13.0, V13.0.88
// Based on NVVM 20.0.0
//

.version 9.0
.target sm_100
.address_size 64

.extern .func  (.param .b64 func_retval0) malloc
(
	.param .b64 malloc_param_0
)
;
.extern .func free
(
	.param .b64 free_param_0
)
;
.extern .func  (.param .b32 func_retval0) vprintf
(
	.param .b64 vprintf_param_0,
	.param .b64 vprintf_param_1
)
;
.global .align 1 .b8 $str[25] = {102, 105, 110, 97, 108, 32, 109, 117, 108, 32, 97, 115, 32, 104, 101, 120, 32, 40, 71, 80, 85, 41, 58, 10};
.global .align 1 .b8 $str$1[6] = {37, 48, 56, 120, 32};
.global .align 1 .b8 $str$2[2] = {10};
.global .align 1 .b8 $str$3[29] = {102, 105, 110, 97, 108, 32, 109, 117, 108, 32, 97, 115, 32, 100, 101, 99, 105, 109, 97, 108, 32, 40, 71, 80, 85, 41, 58, 10};
.global .align 1 .b8 $str$4[4] = {37, 117, 32};
.global .align 1 .b8 $str$5[42] = {103, 114, 101, 97, 116, 101, 114, 32, 116, 104, 97, 110, 32, 101, 120, 112, 101, 99, 116, 101, 100, 32, 115, 105, 122, 101, 32, 100, 105, 102, 102, 32, 111, 102, 32, 58, 32, 37, 108, 117, 10};

.func  (.param .b64 func_retval0) _Z8multiplyPjS_mmPm(
	.param .b64 _Z8multiplyPjS_mmPm_param_0,
	.param .b64 _Z8multiplyPjS_mmPm_param_1,
	.param .b64 _Z8multiplyPjS_mmPm_param_2,
	.param .b64 _Z8multiplyPjS_mmPm_param_3,
	.param .b64 _Z8multiplyPjS_mmPm_param_4
)
{
	.local .align 8 .b8 	__local_depot0[24];
	.reg .b64 	%SP;
	.reg .b64 	%SPL;
	.reg .pred 	%p<163>;
	.reg .b16 	%rs<5>;
	.reg .b32 	%r<212>;
	.reg .b64 	%rd<1087>;

	mov.u64 	%SPL, __local_depot0;
	cvta.local.u64 	%SP, %SPL;
	ld.param.u64 	%rd477, [_Z8multiplyPjS_mmPm_param_0];
	ld.param.u64 	%rd478, [_Z8multiplyPjS_mmPm_param_1];
	ld.param.u64 	%rd479, [_Z8multiplyPjS_mmPm_param_2];
	ld.param.u64 	%rd480, [_Z8multiplyPjS_mmPm_param_3];
	ld.param.u64 	%rd481, [_Z8multiplyPjS_mmPm_param_4];
	cvta.to.local.u64 	%rd1, %rd481;
	max.u64 	%rd2, %rd479, %rd480;
	setp.ne.s64 	%p1, %rd2, 1;
	@%p1 bra 	$L__BB0_4;
	mov.b64 	%rd915, 2;
	st.local.u64 	[%rd1], %rd915;
	{ // callseq 29, 0
	.param .b64 param0;
	st.param.b64 	[param0], 8;
	.param .b64 retval0;
	call.uni (retval0), 
	malloc, 
	(
	param0
	);
	ld.param.b64 	%rd1085, [retval0];
	} // callseq 29
	setp.ne.s64 	%p160, %rd479, 0;
	setp.ne.s64 	%p161, %rd480, 0;
	and.pred  	%p162, %p160, %p161;
	@%p162 bra 	$L__BB0_3;
	mov.b32 	%r173, 0;
	st.u32 	[%rd1085], %r173;
	st.u32 	[%rd1085+4], %r173;
	bra.uni 	$L__BB0_245;
$L__BB0_3:
	ld.u32 	%r171, [%rd477];
	ld.u32 	%r172, [%rd478];
	mul.wide.u32 	%rd917, %r172, %r171;
	st.u32 	[%rd1085+4], %rd917;
	shr.u64 	%rd918, %rd917, 32;
	st.u32 	[%rd1085], %rd918;
	bra.uni 	$L__BB0_245;
$L__BB0_4:
	and.b64  	%rd482, %rd2, 1;
	add.s64 	%rd4, %rd482, %rd2;
	sub.s64 	%rd5, %rd4, %rd479;
	sub.s64 	%rd6, %rd4, %rd480;
	shl.b64 	%rd483, %rd4, 2;
	{ // callseq 0, 0
	.param .b64 param0;
	st.param.b64 	[param0], %rd483;
	.param .b64 retval0;
	call.uni (retval0), 
	malloc, 
	(
	param0
	);
	ld.param.b64 	%rd484, [retval0];
	} // callseq 0
	{ // callseq 1, 0
	.param .b64 param0;
	st.param.b64 	[param0], %rd483;
	.param .b64 retval0;
	call.uni (retval0), 
	malloc, 
	(
	param0
	);
	ld.param.b64 	%rd485, [retval0];
	} // callseq 1
	setp.eq.s64 	%p2, %rd5, 0;
	@%p2 bra 	$L__BB0_16;
	and.b64  	%rd9, %rd5, 15;
	sub.s64 	%rd487, %rd479, %rd4;
	setp.gt.u64 	%p3, %rd487, -16;
	mov.b64 	%rd923, 0;
	@%p3 bra 	$L__BB0_8;
	and.b64  	%rd923, %rd5, -16;
	add.s64 	%rd920, %rd484, 32;
	mov.u64 	%rd921, %rd923;
$L__BB0_7:
	.pragma "nounroll";
	mov.b32 	%r83, 0;
	st.u32 	[%rd920+-32], %r83;
	st.u32 	[%rd920+-28], %r83;
	st.u32 	[%rd920+-24], %r83;
	st.u32 	[%rd920+-20], %r83;
	st.u32 	[%rd920+-16], %r83;
	st.u32 	[%rd920+-12], %r83;
	st.u32 	[%rd920+-8], %r83;
	st.u32 	[%rd920+-4], %r83;
	st.u32 	[%rd920], %r83;
	st.u32 	[%rd920+4], %r83;
	st.u32 	[%rd920+8], %r83;
	st.u32 	[%rd920+12], %r83;
	st.u32 	[%rd920+16], %r83;
	st.u32 	[%rd920+20], %r83;
	st.u32 	[%rd920+24], %r83;
	st.u32 	[%rd920+28], %r83;
	add.s64 	%rd921, %rd921, -16;
	add.s64 	%rd920, %rd920, 64;
	setp.ne.s64 	%p4, %rd921, 0;
	@%p4 bra 	$L__BB0_7;
$L__BB0_8:
	setp.eq.s64 	%p5, %rd9, 0;
	@%p5 bra 	$L__BB0_16;
	and.b64  	%rd17, %rd5, 7;
	setp.lt.u64 	%p6, %rd9, 8;
	@%p6 bra 	$L__BB0_11;
	shl.b64 	%rd488, %rd923, 2;
	add.s64 	%rd489, %rd484, %rd488;
	mov.b32 	%r84, 0;
	st.u32 	[%rd489], %r84;
	add.s64 	%rd490, %rd488, 4;
	and.b64  	%rd491, %rd490, 17179869180;
	add.s64 	%rd492, %rd484, %rd491;
	st.u32 	[%rd492], %r84;
	add.s64 	%rd493, %rd488, 8;
	and.b64  	%rd494, %rd493, 17179869180;
	add.s64 	%rd495, %rd484, %rd494;
	st.u32 	[%rd495], %r84;
	add.s64 	%rd496, %rd488, 12;
	and.b64  	%rd497, %rd496, 17179869180;
	add.s64 	%rd498, %rd484, %rd497;
	st.u32 	[%rd498], %r84;
	add.s64 	%rd499, %rd488, 16;
	and.b64  	%rd500, %rd499, 17179869180;
	add.s64 	%rd501, %rd484, %rd500;
	st.u32 	[%rd501], %r84;
	add.s64 	%rd502, %rd488, 20;
	and.b64  	%rd503, %rd502, 17179869180;
	add.s64 	%rd504, %rd484, %rd503;
	st.u32 	[%rd504], %r84;
	add.s64 	%rd505, %rd488, 24;
	and.b64  	%rd506, %rd505, 17179869180;
	add.s64 	%rd507, %rd484, %rd506;
	st.u32 	[%rd507], %r84;
	add.s64 	%rd508, %rd488, 28;
	and.b64  	%rd509, %rd508, 17179869180;
	add.s64 	%rd510, %rd484, %rd509;
	st.u32 	[%rd510], %r84;
	add.s64 	%rd511, %rd923, 8;
	and.b64  	%rd923, %rd511, 4294967295;
$L__BB0_11:
	setp.eq.s64 	%p7, %rd17, 0;
	@%p7 bra 	$L__BB0_16;
	and.b64  	%rd925, %rd5, 3;
	setp.lt.u64 	%p8, %rd17, 4;
	@%p8 bra 	$L__BB0_14;
	shl.b64 	%rd512, %rd923, 2;
	add.s64 	%rd513, %rd484, %rd512;
	mov.b32 	%r85, 0;
	st.u32 	[%rd513], %r85;
	add.s64 	%rd514, %rd512, 4;
	and.b64  	%rd515, %rd514, 17179869180;
	add.s64 	%rd516, %rd484, %rd515;
	st.u32 	[%rd516], %r85;
	add.s64 	%rd517, %rd512, 8;
	and.b64  	%rd518, %rd517, 17179869180;
	add.s64 	%rd519, %rd484, %rd518;
	st.u32 	[%rd519], %r85;
	add.s64 	%rd520, %rd512, 12;
	and.b64  	%rd521, %rd520, 17179869180;
	add.s64 	%rd522, %rd484, %rd521;
	st.u32 	[%rd522], %r85;
	add.s64 	%rd523, %rd923, 4;
	and.b64  	%rd923, %rd523, 4294967295;
$L__BB0_14:
	setp.eq.s64 	%p9, %rd925, 0;
	@%p9 bra 	$L__BB0_16;
$L__BB0_15:
	.pragma "nounroll";
	shl.b64 	%rd524, %rd923, 2;
	add.s64 	%rd525, %rd484, %rd524;
	mov.b32 	%r86, 0;
	st.u32 	[%rd525], %r86;
	add.s64 	%rd526, %rd923, 1;
	and.b64  	%rd923, %rd526, 4294967295;
	add.s64 	%rd925, %rd925, -1;
	setp.ne.s64 	%p10, %rd925, 0;
	@%p10 bra 	$L__BB0_15;
$L__BB0_16:
	cvt.s64.s32 	%rd927, %rd5;
	setp.le.u64 	%p11, %rd4, %rd927;
	@%p11 bra 	$L__BB0_19;
	cvt.u32.u64 	%r174, %rd5;
$L__BB0_18:
	sub.s64 	%rd527, %rd927, %rd5;
	shl.b64 	%rd528, %rd527, 2;
	add.s64 	%rd529, %rd477, %rd528;
	ld.u32 	%r87, [%rd529];
	shl.b64 	%rd530, %rd927, 2;
	add.s64 	%rd531, %rd484, %rd530;
	st.u32 	[%rd531], %r87;
	add.s32 	%r174, %r174, 1;
	cvt.s64.s32 	%rd927, %r174;
	setp.gt.u64 	%p12, %rd4, %rd927;
	@%p12 bra 	$L__BB0_18;
$L__BB0_19:
	setp.eq.s64 	%p13, %rd6, 0;
	@%p13 bra 	$L__BB0_31;
	and.b64  	%rd28, %rd6, 15;
	sub.s64 	%rd533, %rd480, %rd4;
	setp.gt.u64 	%p14, %rd533, -16;
	mov.b64 	%rd930, 0;
	@%p14 bra 	$L__BB0_23;
	and.b64  	%rd930, %rd6, -16;
	add.s64 	%rd928, %rd485, 32;
	mov.u64 	%rd929, %rd930;
$L__BB0_22:
	.pragma "nounroll";
	mov.b32 	%r88, 0;
	st.u32 	[%rd928+-32], %r88;
	st.u32 	[%rd928+-28], %r88;
	st.u32 	[%rd928+-24], %r88;
	st.u32 	[%rd928+-20], %r88;
	st.u32 	[%rd928+-16], %r88;
	st.u32 	[%rd928+-12], %r88;
	st.u32 	[%rd928+-8], %r88;
	st.u32 	[%rd928+-4], %r88;
	st.u32 	[%rd928], %r88;
	st.u32 	[%rd928+4], %r88;
	st.u32 	[%rd928+8], %r88;
	st.u32 	[%rd928+12], %r88;
	st.u32 	[%rd928+16], %r88;
	st.u32 	[%rd928+20], %r88;
	st.u32 	[%rd928+24], %r88;
	st.u32 	[%rd928+28], %r88;
	add.s64 	%rd929, %rd929, -16;
	add.s64 	%rd928, %rd928, 64;
	setp.ne.s64 	%p15, %rd929, 0;
	@%p15 bra 	$L__BB0_22;
$L__BB0_23:
	setp.eq.s64 	%p16, %rd28, 0;
	@%p16 bra 	$L__BB0_31;
	and.b64  	%rd38, %rd6, 7;
	setp.lt.u64 	%p17, %rd28, 8;
	@%p17 bra 	$L__BB0_26;
	shl.b64 	%rd534, %rd930, 2;
	add.s64 	%rd535, %rd485, %rd534;
	mov.b32 	%r89, 0;
	st.u32 	[%rd535], %r89;
	add.s64 	%rd536, %rd534, 4;
	and.b64  	%rd537, %rd536, 17179869180;
	add.s64 	%rd538, %rd485, %rd537;
	st.u32 	[%rd538], %r89;
	add.s64 	%rd539, %rd534, 8;
	and.b64  	%rd540, %rd539, 17179869180;
	add.s64 	%rd541, %rd485, %rd540;
	st.u32 	[%rd541], %r89;
	add.s64 	%rd542, %rd534, 12;
	and.b64  	%rd543, %rd542, 17179869180;
	add.s64 	%rd544, %rd485, %rd543;
	st.u32 	[%rd544], %r89;
	add.s64 	%rd545, %rd534, 16;
	and.b64  	%rd546, %rd545, 17179869180;
	add.s64 	%rd547, %rd485, %rd546;
	st.u32 	[%rd547], %r89;
	add.s64 	%rd548, %rd534, 20;
	and.b64  	%rd549, %rd548, 17179869180;
	add.s64 	%rd550, %rd485, %rd549;
	st.u32 	[%rd550], %r89;
	add.s64 	%rd551, %rd534, 24;
	and.b64  	%rd552, %rd551, 17179869180;
	add.s64 	%rd553, %rd485, %rd552;
	st.u32 	[%rd553], %r89;
	add.s64 	%rd554, %rd534, 28;
	and.b64  	%rd555, %rd554, 17179869180;
	add.s64 	%rd556, %rd485, %rd555;
	st.u32 	[%rd556], %r89;
	add.s64 	%rd557, %rd930, 8;
	and.b64  	%rd930, %rd557, 4294967295;
$L__BB0_26:
	setp.eq.s64 	%p18, %rd38, 0;
	@%p18 bra 	$L__BB0_31;
	and.b64  	%rd933, %rd6, 3;
	setp.lt.u64 	%p19, %rd38, 4;
	@%p19 bra 	$L__BB0_29;
	shl.b64 	%rd558, %rd930, 2;
	add.s64 	%rd559, %rd485, %rd558;
	mov.b32 	%r90, 0;
	st.u32 	[%rd559], %r90;
	add.s64 	%rd560, %rd558, 4;
	and.b64  	%rd561, %rd560, 17179869180;
	add.s64 	%rd562, %rd485, %rd561;
	st.u32 	[%rd562], %r90;
	add.s64 	%rd563, %rd558, 8;
	and.b64  	%rd564, %rd563, 17179869180;
	add.s64 	%rd565, %rd485, %rd564;
	st.u32 	[%rd565], %r90;
	add.s64 	%rd566, %rd558, 12;
	and.b64  	%rd567, %rd566, 17179869180;
	add.s64 	%rd568, %rd485, %rd567;
	st.u32 	[%rd568], %r90;
	add.s64 	%rd569, %rd930, 4;
	and.b64  	%rd930, %rd569, 4294967295;
$L__BB0_29:
	setp.eq.s64 	%p20, %rd933, 0;
	@%p20 bra 	$L__BB0_31;
$L__BB0_30:
	.pragma "nounroll";
	shl.b64 	%rd570, %rd930, 2;
	add.s64 	%rd571, %rd485, %rd570;
	mov.b32 	%r91, 0;
	st.u32 	[%rd571], %r91;
	add.s64 	%rd572, %rd930, 1;
	and.b64  	%rd930, %rd572, 4294967295;
	add.s64 	%rd933, %rd933, -1;
	setp.ne.s64 	%p21, %rd933, 0;
	@%p21 bra 	$L__BB0_30;
$L__BB0_31:
	cvt.s64.s32 	%rd935, %rd6;
	setp.le.u64 	%p22, %rd4, %rd935;
	@%p22 bra 	$L__BB0_34;
	cvt.u32.u64 	%r175, %rd6;
$L__BB0_33:
	sub.s64 	%rd573, %rd935, %rd6;
	shl.b64 	%rd574, %rd573, 2;
	add.s64 	%rd575, %rd478, %rd574;
	ld.u32 	%r92, [%rd575];
	shl.b64 	%rd576, %rd935, 2;
	add.s64 	%rd577, %rd485, %rd576;
	st.u32 	[%rd577], %r92;
	add.s32 	%r175, %r175, 1;
	cvt.s64.s32 	%rd935, %r175;
	setp.gt.u64 	%p23, %rd4, %rd935;
	@%p23 bra 	$L__BB0_33;
$L__BB0_34:
	shl.b64 	%rd578, %rd4, 1;
	and.b64  	%rd51, %rd578, -4;
	{ // callseq 2, 0
	.param .b64 param0;
	st.param.b64 	[param0], %rd51;
	.param .b64 retval0;
	call.uni (retval0), 
	malloc, 
	(
	param0
	);
	ld.param.b64 	%rd579, [retval0];
	} // callseq 2
	setp.eq.s64 	%p24, %rd51, 0;
	@%p24 bra 	$L__BB0_37;
	mov.b64 	%rd936, 0;
$L__BB0_36:
	add.s64 	%rd581, %rd484, %rd936;
	ld.u8 	%rs1, [%rd581];
	add.s64 	%rd582, %rd579, %rd936;
	st.u8 	[%rd582], %rs1;
	add.s64 	%rd936, %rd936, 1;
	setp.lt.u64 	%p25, %rd936, %rd51;
	@%p25 bra 	$L__BB0_36;
$L__BB0_37:
	setp.eq.s64 	%p26, %rd51, 0;
	{ // callseq 3, 0
	.param .b64 param0;
	st.param.b64 	[param0], %rd51;
	.param .b64 retval0;
	call.uni (retval0), 
	malloc, 
	(
	param0
	);
	ld.param.b64 	%rd583, [retval0];
	} // callseq 3
	shr.u64 	%rd56, %rd4, 1;
	@%p26 bra 	$L__BB0_40;
	shl.b64 	%rd585, %rd56, 2;
	add.s64 	%rd57, %rd484, %rd585;
	mov.b64 	%rd937, 0;
$L__BB0_39:
	add.s64 	%rd586, %rd57, %rd937;
	ld.u8 	%rs2, [%rd586];
	add.s64 	%rd587, %rd583, %rd937;
	st.u8 	[%rd587], %rs2;
	add.s64 	%rd937, %rd937, 1;
	setp.lt.u64 	%p27, %rd937, %rd51;
	@%p27 bra 	$L__BB0_39;
$L__BB0_40:
	setp.eq.s64 	%p28, %rd51, 0;
	{ // callseq 4, 0
	.param .b64 param0;
	st.param.b64 	[param0], %rd51;
	.param .b64 retval0;
	call.uni (retval0), 
	malloc, 
	(
	param0
	);
	ld.param.b64 	%rd588, [retval0];
	} // callseq 4
	@%p28 bra 	$L__BB0_43;
	mov.b64 	%rd938, 0;
$L__BB0_42:
	add.s64 	%rd590, %rd485, %rd938;
	ld.u8 	%rs3, [%rd590];
	add.s64 	%rd591, %rd588, %rd938;
	st.u8 	[%rd591], %rs3;
	add.s64 	%rd938, %rd938, 1;
	setp.lt.u64 	%p29, %rd938, %rd51;
	@%p29 bra 	$L__BB0_42;
$L__BB0_43:
	setp.eq.s64 	%p30, %rd51, 0;
	{ // callseq 5, 0
	.param .b64 param0;
	st.param.b64 	[param0], %rd51;
	.param .b64 retval0;
	call.uni (retval0), 
	malloc, 
	(
	param0
	);
	ld.param.b64 	%rd592, [retval0];
	} // callseq 5
	@%p30 bra 	$L__BB0_46;
	shl.b64 	%rd594, %rd56, 2;
	add.s64 	%rd64, %rd485, %rd594;
	mov.b64 	%rd939, 0;
$L__BB0_45:
	add.s64 	%rd595, %rd64, %rd939;
	ld.u8 	%rs4, [%rd595];
	add.s64 	%rd596, %rd592, %rd939;
	st.u8 	[%rd596], %rs4;
	add.s64 	%rd939, %rd939, 1;
	setp.lt.u64 	%p31, %rd939, %rd51;
	@%p31 bra 	$L__BB0_45;
$L__BB0_46:
	add.u64 	%rd599, %SP, 0;
	{ // callseq 6, 0
	.param .b64 param0;
	st.param.b64 	[param0], %rd579;
	.param .b64 param1;
	st.param.b64 	[param1], %rd588;
	.param .b64 param2;
	st.param.b64 	[param2], %rd56;
	.param .b64 param3;
	st.param.b64 	[param3], %rd56;
	.param .b64 param4;
	st.param.b64 	[param4], %rd599;
	.param .b64 retval0;
	call.uni (retval0), 
	_Z8multiplyPjS_mmPm, 
	(
	param0, 
	param1, 
	param2, 
	param3, 
	param4
	);
	ld.param.b64 	%rd600, [retval0];
	} // callseq 6
	add.u64 	%rd601, %SP, 8;
	{ // callseq 7, 0
	.param .b64 param0;
	st.param.b64 	[param0], %rd583;
	.param .b64 param1;
	st.param.b64 	[param1], %rd592;
	.param .b64 param2;
	st.param.b64 	[param2], %rd56;
	.param .b64 param3;
	st.param.b64 	[param3], %rd56;
	.param .b64 param4;
	st.param.b64 	[param4], %rd601;
	.param .b64 retval0;
	call.uni (retval0), 
	_Z8multiplyPjS_mmPm, 
	(
	param0, 
	param1, 
	param2, 
	param3, 
	param4
	);
	ld.param.b64 	%rd602, [retval0];
	} // callseq 7
	shl.b64 	%rd69, %rd56, 2;
	{ // callseq 8, 0
	.param .b64 param0;
	st.param.b64 	[param0], %rd69;
	.param .b64 retval0;
	call.uni (retval0), 
	malloc, 
	(
	param0
	);
	ld.param.b64 	%rd603, [retval0];
	} // callseq 8
	setp.eq.s64 	%p32, %rd603, 0;
	mov.b64 	%rd962, 0;
	@%p32 bra 	$L__BB0_64;
	setp.lt.u64 	%p33, %rd4, 2;
	mov.u64 	%rd961, %rd56;
	mov.u64 	%rd962, %rd603;
	@%p33 bra 	$L__BB0_64;
	max.u64 	%rd71, %rd56, 1;
	and.b64  	%rd72, %rd71, 3;
	setp.lt.u64 	%p34, %rd4, 8;
	mov.b64 	%rd946, 0;
	mov.u64 	%rd947, %rd946;
	@%p34 bra 	$L__BB0_51;
	and.b64  	%rd946, %rd71, 9223372036854775804;
	add.s64 	%rd607, %rd69, -8;
	add.s64 	%rd942, %rd579, %rd607;
	add.s64 	%rd941, %rd583, %rd607;
	add.s64 	%rd940, %rd603, %rd607;
	mov.b64 	%rd947, 0;
	mov.u64 	%rd943, %rd946;
$L__BB0_50:
	ld.u32 	%rd608, [%rd942+4];
	ld.u32 	%rd609, [%rd941+4];
	add.s64 	%rd610, %rd947, %rd608;
	add.s64 	%rd611, %rd610, %rd609;
	st.u32 	[%rd940+4], %rd611;
	shr.u64 	%rd612, %rd611, 32;
	ld.u32 	%rd613, [%rd942];
	ld.u32 	%rd614, [%rd941];
	add.s64 	%rd615, %rd612, %rd613;
	add.s64 	%rd616, %rd615, %rd614;
	st.u32 	[%rd940], %rd616;
	shr.u64 	%rd617, %rd616, 32;
	ld.u32 	%rd618, [%rd942+-4];
	ld.u32 	%rd619, [%rd941+-4];
	add.s64 	%rd620, %rd617, %rd618;
	add.s64 	%rd621, %rd620, %rd619;
	st.u32 	[%rd940+-4], %rd621;
	shr.u64 	%rd622, %rd621, 32;
	ld.u32 	%rd623, [%rd942+-8];
	ld.u32 	%rd624, [%rd941+-8];
	add.s64 	%rd625, %rd622, %rd623;
	add.s64 	%rd953, %rd625, %rd624;
	st.u32 	[%rd940+-8], %rd953;
	shr.u64 	%rd947, %rd953, 32;
	add.s64 	%rd943, %rd943, -4;
	add.s64 	%rd942, %rd942, -16;
	add.s64 	%rd941, %rd941, -16;
	add.s64 	%rd940, %rd940, -16;
	setp.ne.s64 	%p35, %rd943, 0;
	@%p35 bra 	$L__BB0_50;
$L__BB0_51:
	setp.eq.s64 	%p36, %rd72, 0;
	@%p36 bra 	$L__BB0_54;
	shl.b64 	%rd626, %rd946, 2;
	sub.s64 	%rd627, %rd69, %rd626;
	add.s64 	%rd628, %rd627, -4;
	add.s64 	%rd951, %rd603, %rd628;
	add.s64 	%rd950, %rd583, %rd628;
	add.s64 	%rd949, %rd579, %rd628;
	neg.s64 	%rd948, %rd72;
$L__BB0_53:
	.pragma "nounroll";
	ld.u32 	%rd629, [%rd949];
	ld.u32 	%rd630, [%rd950];
	add.s64 	%rd631, %rd947, %rd629;
	add.s64 	%rd953, %rd631, %rd630;
	st.u32 	[%rd951], %rd953;
	shr.u64 	%rd947, %rd953, 32;
	add.s64 	%rd951, %rd951, -4;
	add.s64 	%rd950, %rd950, -4;
	add.s64 	%rd949, %rd949, -4;
	add.s64 	%rd948, %rd948, 1;
	setp.ne.s64 	%p37, %rd948, 0;
	@%p37 bra 	$L__BB0_53;
$L__BB0_54:
	setp.lt.u64 	%p38, %rd953, 4294967296;
	mov.u64 	%rd961, %rd56;
	mov.u64 	%rd962, %rd603;
	@%p38 bra 	$L__BB0_64;
	add.s64 	%rd632, %rd69, 4;
	{ // callseq 9, 0
	.param .b64 param0;
	st.param.b64 	[param0], %rd632;
	.param .b64 retval0;
	call.uni (retval0), 
	malloc, 
	(
	param0
	);
	ld.param.b64 	%rd962, [retval0];
	} // callseq 9
	setp.ne.s64 	%p39, %rd962, 0;
	@%p39 bra 	$L__BB0_57;
	{ // callseq 11, 0
	.param .b64 param0;
	st.param.b64 	[param0], %rd603;
	call.uni 
	free, 
	(
	param0
	);
	} // callseq 11
	mov.b64 	%rd962, 0;
	bra.uni 	$L__BB0_64;
$L__BB0_57:
	setp.lt.u64 	%p40, %rd4, 8;
	mov.b32 	%r93, 1;
	st.u32 	[%rd962], %r93;
	mov.b64 	%rd957, 0;
	@%p40 bra 	$L__BB0_60;
	and.b64  	%rd957, %rd71, 9223372036854775804;
	add.s64 	%rd956, %rd603, 8;
	add.s64 	%rd954, %rd962, 16;
	mov.u64 	%rd955, %rd957;
$L__BB0_59:
	ld.u32 	%r94, [%rd956+-8];
	st.u32 	[%rd954+-12], %r94;
	ld.u32 	%r95, [%rd956+-4];
	st.u32 	[%rd954+-8], %r95;
	ld.u32 	%r96, [%rd956];
	st.u32 	[%rd954+-4], %r96;
	ld.u32 	%r97, [%rd956+4];
	st.u32 	[%rd954], %r97;
	add.s64 	%rd956, %rd956, 16;
	add.s64 	%rd955, %rd955, -4;
	add.s64 	%rd954, %rd954, 16;
	setp.ne.s64 	%p41, %rd955, 0;
	@%p41 bra 	$L__BB0_59;
$L__BB0_60:
	setp.eq.s64 	%p42, %rd72, 0;
	@%p42 bra 	$L__BB0_63;
	shl.b64 	%rd635, %rd957, 2;
	add.s64 	%rd636, %rd635, %rd962;
	add.s64 	%rd960, %rd636, 4;
	add.s64 	%rd959, %rd603, %rd635;
	neg.s64 	%rd958, %rd72;
$L__BB0_62:
	.pragma "nounroll";
	ld.u32 	%r98, [%rd959];
	st.u32 	[%rd960], %r98;
	add.s64 	%rd960, %rd960, 4;
	add.s64 	%rd959, %rd959, 4;
	add.s64 	%rd958, %rd958, 1;
	setp.ne.s64 	%p43, %rd958, 0;
	@%p43 bra 	$L__BB0_62;
$L__BB0_63:
	{ // callseq 10, 0
	.param .b64 param0;
	st.param.b64 	[param0], %rd603;
	call.uni 
	free, 
	(
	param0
	);
	} // callseq 10
	add.s64 	%rd961, %rd56, 1;
$L__BB0_64:
	{ // callseq 12, 0
	.param .b64 param0;
	st.param.b64 	[param0], %rd69;
	.param .b64 retval0;
	call.uni (retval0), 
	malloc, 
	(
	param0
	);
	ld.param.b64 	%rd641, [retval0];
	} // callseq 12
	setp.eq.s64 	%p44, %rd641, 0;
	mov.b64 	%rd985, 0;
	@%p44 bra 	$L__BB0_82;
	setp.lt.u64 	%p45, %rd4, 2;
	mov.u64 	%rd984, %rd56;
	mov.u64 	%rd985, %rd641;
	@%p45 bra 	$L__BB0_82;
	max.u64 	%rd131, %rd56, 1;
	and.b64  	%rd132, %rd131, 3;
	setp.lt.u64 	%p46, %rd4, 8;
	mov.b64 	%rd969, 0;
	mov.u64 	%rd970, %rd969;
	@%p46 bra 	$L__BB0_69;
	and.b64  	%rd969, %rd131, 9223372036854775804;
	add.s64 	%rd645, %rd69, -8;
	add.s64 	%rd965, %rd588, %rd645;
	add.s64 	%rd964, %rd592, %rd645;
	add.s64 	%rd963, %rd641, %rd645;
	mov.b64 	%rd970, 0;
	mov.u64 	%rd966, %rd969;
$L__BB0_68:
	ld.u32 	%rd646, [%rd965+4];
	ld.u32 	%rd647, [%rd964+4];
	add.s64 	%rd648, %rd970, %rd646;
	add.s64 	%rd649, %rd648, %rd647;
	st.u32 	[%rd963+4], %rd649;
	shr.u64 	%rd650, %rd649, 32;
	ld.u32 	%rd651, [%rd965];
	ld.u32 	%rd652, [%rd964];
	add.s64 	%rd653, %rd650, %rd651;
	add.s64 	%rd654, %rd653, %rd652;
	st.u32 	[%rd963], %rd654;
	shr.u64 	%rd655, %rd654, 32;
	ld.u32 	%rd656, [%rd965+-4];
	ld.u32 	%rd657, [%rd964+-4];
	add.s64 	%rd658, %rd655, %rd656;
	add.s64 	%rd659, %rd658, %rd657;
	st.u32 	[%rd963+-4], %rd659;
	shr.u64 	%rd660, %rd659, 32;
	ld.u32 	%rd661, [%rd965+-8];
	ld.u32 	%rd662, [%rd964+-8];
	add.s64 	%rd663, %rd660, %rd661;
	add.s64 	%rd976, %rd663, %rd662;
	st.u32 	[%rd963+-8], %rd976;
	shr.u64 	%rd970, %rd976, 32;
	add.s64 	%rd966, %rd966, -4;
	add.s64 	%rd965, %rd965, -16;
	add.s64 	%rd964, %rd964, -16;
	add.s64 	%rd963, %rd963, -16;
	setp.ne.s64 	%p47, %rd966, 0;
	@%p47 bra 	$L__BB0_68;
$L__BB0_69:
	setp.eq.s64 	%p48, %rd132, 0;
	@%p48 bra 	$L__BB0_72;
	shl.b64 	%rd664, %rd969, 2;
	sub.s64 	%rd665, %rd69, %rd664;
	add.s64 	%rd666, %rd665, -4;
	add.s64 	%rd974, %rd641, %rd666;
	add.s64 	%rd973, %rd592, %rd666;
	add.s64 	%rd972, %rd588, %rd666;
	neg.s64 	%rd971, %rd132;
$L__BB0_71:
	.pragma "nounroll";
	ld.u32 	%rd667, [%rd972];
	ld.u32 	%rd668, [%rd973];
	add.s64 	%rd669, %rd970, %rd667;
	add.s64 	%rd976, %rd669, %rd668;
	st.u32 	[%rd974], %rd976;
	shr.u64 	%rd970, %rd976, 32;
	add.s64 	%rd974, %rd974, -4;
	add.s64 	%rd973, %rd973, -4;
	add.s64 	%rd972, %rd972, -4;
	add.s64 	%rd971, %rd971, 1;
	setp.ne.s64 	%p49, %rd971, 0;
	@%p49 bra 	$L__BB0_71;
$L__BB0_72:
	setp.lt.u64 	%p50, %rd976, 4294967296;
	mov.u64 	%rd984, %rd56;
	mov.u64 	%rd985, %rd641;
	@%p50 bra 	$L__BB0_82;
	add.s64 	%rd670, %rd69, 4;
	{ // callseq 13, 0
	.param .b64 param0;
	st.param.b64 	[param0], %rd670;
	.param .b64 retval0;
	call.uni (retval0), 
	malloc, 
	(
	param0
	);
	ld.param.b64 	%rd985, [retval0];
	} // callseq 13
	setp.ne.s64 	%p51, %rd985, 0;
	@%p51 bra 	$L__BB0_75;
	{ // callseq 15, 0
	.param .b64 param0;
	st.param.b64 	[param0], %rd641;
	call.uni 
	free, 
	(
	param0
	);
	} // callseq 15
	mov.b64 	%rd985, 0;
	bra.uni 	$L__BB0_82;
$L__BB0_75:
	setp.lt.u64 	%p52, %rd4, 8;
	mov.b32 	%r99, 1;
	st.u32 	[%rd985], %r99;
	mov.b64 	%rd980, 0;
	@%p52 bra 	$L__BB0_78;
	and.b64  	%rd980, %rd131, 9223372036854775804;
	add.s64 	%rd979, %rd641, 8;
	add.s64 	%rd977, %rd985, 16;
	mov.u64 	%rd978, %rd980;
$L__BB0_77:
	ld.u32 	%r100, [%rd979+-8];
	st.u32 	[%rd977+-12], %r100;
	ld.u32 	%r101, [%rd979+-4];
	st.u32 	[%rd977+-8], %r101;
	ld.u32 	%r102, [%rd979];
	st.u32 	[%rd977+-4], %r102;
	ld.u32 	%r103, [%rd979+4];
	st.u32 	[%rd977], %r103;
	add.s64 	%rd979, %rd979, 16;
	add.s64 	%rd978, %rd978, -4;
	add.s64 	%rd977, %rd977, 16;
	setp.ne.s64 	%p53, %rd978, 0;
	@%p53 bra 	$L__BB0_77;
$L__BB0_78:
	setp.eq.s64 	%p54, %rd132, 0;
	@%p54 bra 	$L__BB0_81;
	shl.b64 	%rd673, %rd980, 2;
	add.s64 	%rd674, %rd673, %rd985;
	add.s64 	%rd983, %rd674, 4;
	add.s64 	%rd982, %rd641, %rd673;
	neg.s64 	%rd981, %rd132;
$L__BB0_80:
	.pragma "nounroll";
	ld.u32 	%r104, [%rd982];
	st.u32 	[%rd983], %r104;
	add.s64 	%rd983, %rd983, 4;
	add.s64 	%rd982, %rd982, 4;
	add.s64 	%rd981, %rd981, 1;
	setp.ne.s64 	%p55, %rd981, 0;
	@%p55 bra 	$L__BB0_80;
$L__BB0_81:
	{ // callseq 14, 0
	.param .b64 param0;
	st.param.b64 	[param0], %rd641;
	call.uni 
	free, 
	(
	param0
	);
	} // callseq 14
	add.s64 	%rd984, %rd56, 1;
$L__BB0_82:
	add.u64 	%rd677, %SP, 16;
	{ // callseq 16, 0
	.param .b64 param0;
	st.param.b64 	[param0], %rd962;
	.param .b64 param1;
	st.param.b64 	[param1], %rd985;
	.param .b64 param2;
	st.param.b64 	[param2], %rd961;
	.param .b64 param3;
	st.param.b64 	[param3], %rd984;
	.param .b64 param4;
	st.param.b64 	[param4], %rd677;
	.param .b64 retval0;
	call.uni (retval0), 
	_Z8multiplyPjS_mmPm, 
	(
	param0, 
	param1, 
	param2, 
	param3, 
	param4
	);
	ld.param.b64 	%rd678, [retval0];
	} // callseq 16
	add.u64 	%rd679, %SPL, 16;
	ld.local.u64 	%rd191, [%rd679];
	add.u64 	%rd681, %SPL, 0;
	ld.local.u64 	%rd192, [%rd681];
	max.u64 	%rd193, %rd191, %rd192;
	shl.b64 	%rd194, %rd193, 2;
	{ // callseq 17, 0
	.param .b64 param0;
	st.param.b64 	[param0], %rd194;
	.param .b64 retval0;
	call.uni (retval0), 
	malloc, 
	(
	param0
	);
	ld.param.b64 	%rd682, [retval0];
	} // callseq 17
	setp.eq.s64 	%p56, %rd193, 0;
	@%p56 bra 	$L__BB0_108;
	and.b64  	%rd992, %rd193, 3;
	setp.lt.u64 	%p57, %rd193, 4;
	mov.b32 	%r185, 0;
	mov.b64 	%rd993, 0;
	@%p57 bra 	$L__BB0_102;
	and.b64  	%rd993, %rd193, -4;
	add.s64 	%rd686, %rd194, %rd682;
	add.s64 	%rd988, %rd686, -4;
	shl.b64 	%rd687, %rd192, 2;
	add.s64 	%rd688, %rd687, %rd600;
	add.s64 	%rd987, %rd688, -4;
	shl.b64 	%rd689, %rd191, 2;
	add.s64 	%rd690, %rd689, %rd678;
	add.s64 	%rd986, %rd690, -4;
	mov.b32 	%r185, 0;
	mov.b64 	%rd990, 0;
	mov.b64 	%rd989, -17179869184;
$L__BB0_85:
	setp.le.u64 	%p58, %rd191, %rd990;
	mov.b32 	%r177, 0;
	@%p58 bra 	$L__BB0_87;
	ld.u32 	%r177, [%rd986];
$L__BB0_87:
	setp.le.u64 	%p59, %rd192, %rd990;
	mov.b32 	%r178, 0;
	@%p59 bra 	$L__BB0_89;
	ld.u32 	%r178, [%rd987];
$L__BB0_89:
	add.s32 	%r110, %r178, %r185;
	setp.lt.u32 	%p60, %r177, %r110;
	selp.u32 	%r12, 1, 0, %p60;
	sub.s32 	%r111, %r177, %r110;
	st.u32 	[%rd988], %r111;
	add.s64 	%rd206, %rd990, 1;
	setp.le.u64 	%p61, %rd191, %rd206;
	mov.b32 	%r179, 0;
	@%p61 bra 	$L__BB0_91;
	add.s64 	%rd691, %rd989, 8589934592;
	shr.s64 	%rd692, %rd691, 32;
	add.s64 	%rd693, %rd191, %rd692;
	shl.b64 	%rd694, %rd693, 2;
	add.s64 	%rd695, %rd678, %rd694;
	ld.u32 	%r179, [%rd695];
$L__BB0_91:
	setp.le.u64 	%p62, %rd192, %rd206;
	mov.b32 	%r180, 0;
	@%p62 bra 	$L__BB0_93;
	add.s64 	%rd696, %rd989, 8589934592;
	shr.s64 	%rd697, %rd696, 32;
	add.s64 	%rd698, %rd192, %rd697;
	shl.b64 	%rd699, %rd698, 2;
	add.s64 	%rd700, %rd600, %rd699;
	ld.u32 	%r180, [%rd700];
$L__BB0_93:
	add.s32 	%r114, %r180, %r12;
	setp.lt.u32 	%p63, %r179, %r114;
	selp.u32 	%r17, 1, 0, %p63;
	sub.s32 	%r115, %r179, %r114;
	add.s64 	%rd701, %rd989, 8589934592;
	shr.s64 	%rd702, %rd701, 32;
	add.s64 	%rd703, %rd193, %rd702;
	shl.b64 	%rd704, %rd703, 2;
	add.s64 	%rd705, %rd682, %rd704;
	st.u32 	[%rd705], %r115;
	add.s64 	%rd207, %rd206, 1;
	setp.le.u64 	%p64, %rd191, %rd207;
	mov.b32 	%r181, 0;
	@%p64 bra 	$L__BB0_95;
	add.s64 	%rd706, %rd989, 4294967296;
	shr.s64 	%rd707, %rd706, 32;
	add.s64 	%rd708, %rd191, %rd707;
	shl.b64 	%rd709, %rd708, 2;
	add.s64 	%rd710, %rd678, %rd709;
	ld.u32 	%r181, [%rd710];
$L__BB0_95:
	setp.le.u64 	%p65, %rd192, %rd207;
	mov.b32 	%r182, 0;
	@%p65 bra 	$L__BB0_97;
	add.s64 	%rd711, %rd989, 4294967296;
	shr.s64 	%rd712, %rd711, 32;
	add.s64 	%rd713, %rd192, %rd712;
	shl.b64 	%rd714, %rd713, 2;
	add.s64 	%rd715, %rd600, %rd714;
	ld.u32 	%r182, [%rd715];
$L__BB0_97:
	add.s32 	%r118, %r182, %r17;
	setp.lt.u32 	%p66, %r181, %r118;
	selp.u32 	%r22, 1, 0, %p66;
	sub.s32 	%r119, %r181, %r118;
	add.s64 	%rd716, %rd989, 4294967296;
	shr.s64 	%rd717, %rd716, 32;
	add.s64 	%rd718, %rd193, %rd717;
	shl.b64 	%rd719, %rd718, 2;
	add.s64 	%rd720, %rd682, %rd719;
	st.u32 	[%rd720], %r119;
	add.s64 	%rd208, %rd207, 1;
	setp.le.u64 	%p67, %rd191, %rd208;
	mov.b32 	%r183, 0;
	@%p67 bra 	$L__BB0_99;
	shr.s64 	%rd721, %rd989, 32;
	add.s64 	%rd722, %rd191, %rd721;
	shl.b64 	%rd723, %rd722, 2;
	add.s64 	%rd724, %rd678, %rd723;
	ld.u32 	%r183, [%rd724];
$L__BB0_99:
	setp.le.u64 	%p68, %rd192, %rd208;
	mov.b32 	%r184, 0;
	@%p68 bra 	$L__BB0_101;
	shr.s64 	%rd725, %rd989, 32;
	add.s64 	%rd726, %rd192, %rd725;
	shl.b64 	%rd727, %rd726, 2;
	add.s64 	%rd728, %rd600, %rd727;
	ld.u32 	%r184, [%rd728];
$L__BB0_101:
	add.s32 	%r121, %r184, %r22;
	setp.lt.u32 	%p69, %r183, %r121;
	selp.u32 	%r185, 1, 0, %p69;
	sub.s32 	%r122, %r183, %r121;
	shr.s64 	%rd729, %rd989, 32;
	add.s64 	%rd730, %rd193, %rd729;
	shl.b64 	%rd731, %rd730, 2;
	add.s64 	%rd732, %rd682, %rd731;
	st.u32 	[%rd732], %r122;
	add.s64 	%rd989, %rd989, -17179869184;
	add.s64 	%rd988, %rd988, -16;
	add.s64 	%rd987, %rd987, -16;
	add.s64 	%rd986, %rd986, -16;
	add.s64 	%rd990, %rd208, 1;
	setp.ne.s64 	%p70, %rd990, %rd993;
	@%p70 bra 	$L__BB0_85;
$L__BB0_102:
	setp.eq.s64 	%p71, %rd992, 0;
	@%p71 bra 	$L__BB0_108;
$L__BB0_103:
	.pragma "nounroll";
	setp.le.u64 	%p72, %rd191, %rd993;
	mov.b32 	%r187, 0;
	@%p72 bra 	$L__BB0_105;
	not.b64 	%rd733, %rd993;
	cvt.s64.s32 	%rd734, %rd733;
	add.s64 	%rd735, %rd191, %rd734;
	shl.b64 	%rd736, %rd735, 2;
	add.s64 	%rd737, %rd678, %rd736;
	ld.u32 	%r187, [%rd737];
$L__BB0_105:
	setp.le.u64 	%p73, %rd192, %rd993;
	mov.b32 	%r188, 0;
	@%p73 bra 	$L__BB0_107;
	not.b64 	%rd738, %rd993;
	cvt.s64.s32 	%rd739, %rd738;
	add.s64 	%rd740, %rd192, %rd739;
	shl.b64 	%rd741, %rd740, 2;
	add.s64 	%rd742, %rd600, %rd741;
	ld.u32 	%r188, [%rd742];
$L__BB0_107:
	add.s32 	%r125, %r188, %r185;
	setp.lt.u32 	%p74, %r187, %r125;
	selp.u32 	%r185, 1, 0, %p74;
	sub.s32 	%r126, %r187, %r125;
	not.b64 	%rd743, %rd993;
	cvt.s64.s32 	%rd744, %rd743;
	add.s64 	%rd745, %rd193, %rd744;
	shl.b64 	%rd746, %rd745, 2;
	add.s64 	%rd747, %rd682, %rd746;
	st.u32 	[%rd747], %r126;
	add.s64 	%rd748, %rd993, 1;
	and.b64  	%rd993, %rd748, 4294967295;
	add.s64 	%rd992, %rd992, -1;
	setp.ne.s64 	%p75, %rd992, 0;
	@%p75 bra 	$L__BB0_103;
$L__BB0_108:
	add.u64 	%rd750, %SPL, 8;
	ld.local.u64 	%rd219, [%rd750];
	max.u64 	%rd220, %rd193, %rd219;
	shl.b64 	%rd221, %rd220, 2;
	{ // callseq 18, 0
	.param .b64 param0;
	st.param.b64 	[param0], %rd221;
	.param .b64 retval0;
	call.uni (retval0), 
	malloc, 
	(
	param0
	);
	ld.param.b64 	%rd751, [retval0];
	} // callseq 18
	setp.eq.s64 	%p76, %rd220, 0;
	@%p76 bra 	$L__BB0_134;
	and.b64  	%rd1000, %rd220, 3;
	setp.lt.u64 	%p77, %rd220, 4;
	mov.b32 	%r198, 0;
	mov.b64 	%rd1001, 0;
	@%p77 bra 	$L__BB0_128;
	and.b64  	%rd1001, %rd220, -4;
	add.s64 	%rd755, %rd221, %rd751;
	add.s64 	%rd996, %rd755, -4;
	shl.b64 	%rd756, %rd219, 2;
	add.s64 	%rd757, %rd756, %rd602;
	add.s64 	%rd995, %rd757, -4;
	add.s64 	%rd758, %rd194, %rd682;
	add.s64 	%rd994, %rd758, -4;
	mov.b32 	%r198, 0;
	mov.b64 	%rd998, 0;
	mov.b64 	%rd997, -17179869184;
$L__BB0_111:
	setp.le.u64 	%p78, %rd193, %rd998;
	mov.b32 	%r190, 0;
	@%p78 bra 	$L__BB0_113;
	ld.u32 	%r190, [%rd994];
$L__BB0_113:
	setp.le.u64 	%p79, %rd219, %rd998;
	mov.b32 	%r191, 0;
	@%p79 bra 	$L__BB0_115;
	ld.u32 	%r191, [%rd995];
$L__BB0_115:
	add.s32 	%r132, %r191, %r198;
	setp.lt.u32 	%p80, %r190, %r132;
	selp.u32 	%r40, 1, 0, %p80;
	sub.s32 	%r133, %r190, %r132;
	st.u32 	[%rd996], %r133;
	add.s64 	%rd233, %rd998, 1;
	setp.le.u64 	%p81, %rd193, %rd233;
	mov.b32 	%r192, 0;
	@%p81 bra 	$L__BB0_117;
	add.s64 	%rd759, %rd997, 8589934592;
	shr.s64 	%rd760, %rd759, 32;
	add.s64 	%rd761, %rd193, %rd760;
	shl.b64 	%rd762, %rd761, 2;
	add.s64 	%rd763, %rd682, %rd762;
	ld.u32 	%r192, [%rd763];
$L__BB0_117:
	setp.le.u64 	%p82, %rd219, %rd233;
	mov.b32 	%r193, 0;
	@%p82 bra 	$L__BB0_119;
	add.s64 	%rd764, %rd997, 8589934592;
	shr.s64 	%rd765, %rd764, 32;
	add.s64 	%rd766, %rd219, %rd765;
	shl.b64 	%rd767, %rd766, 2;
	add.s64 	%rd768, %rd602, %rd767;
	ld.u32 	%r193, [%rd768];
$L__BB0_119:
	add.s32 	%r136, %r193, %r40;
	setp.lt.u32 	%p83, %r192, %r136;
	selp.u32 	%r45, 1, 0, %p83;
	sub.s32 	%r137, %r192, %r136;
	add.s64 	%rd769, %rd997, 8589934592;
	shr.s64 	%rd770, %rd769, 32;
	add.s64 	%rd771, %rd220, %rd770;
	shl.b64 	%rd772, %rd771, 2;
	add.s64 	%rd773, %rd751, %rd772;
	st.u32 	[%rd773], %r137;
	add.s64 	%rd234, %rd233, 1;
	setp.le.u64 	%p84, %rd193, %rd234;
	mov.b32 	%r194, 0;
	@%p84 bra 	$L__BB0_121;
	add.s64 	%rd774, %rd997, 4294967296;
	shr.s64 	%rd775, %rd774, 32;
	add.s64 	%rd776, %rd193, %rd775;
	shl.b64 	%rd777, %rd776, 2;
	add.s64 	%rd778, %rd682, %rd777;
	ld.u32 	%r194, [%rd778];
$L__BB0_121:
	setp.le.u64 	%p85, %rd219, %rd234;
	mov.b32 	%r195, 0;
	@%p85 bra 	$L__BB0_123;
	add.s64 	%rd779, %rd997, 4294967296;
	shr.s64 	%rd780, %rd779, 32;
	add.s64 	%rd781, %rd219, %rd780;
	shl.b64 	%rd782, %rd781, 2;
	add.s64 	%rd783, %rd602, %rd782;
	ld.u32 	%r195, [%rd783];
$L__BB0_123:
	add.s32 	%r140, %r195, %r45;
	setp.lt.u32 	%p86, %r194, %r140;
	selp.u32 	%r50, 1, 0, %p86;
	sub.s32 	%r141, %r194, %r140;
	add.s64 	%rd784, %rd997, 4294967296;
	shr.s64 	%rd785, %rd784, 32;
	add.s64 	%rd786, %rd220, %rd785;
	shl.b64 	%rd787, %rd786, 2;
	add.s64 	%rd788, %rd751, %rd787;
	st.u32 	[%rd788], %r141;
	add.s64 	%rd235, %rd234, 1;
	setp.le.u64 	%p87, %rd193, %rd235;
	mov.b32 	%r196, 0;
	@%p87 bra 	$L__BB0_125;
	shr.s64 	%rd789, %rd997, 32;
	add.s64 	%rd790, %rd193, %rd789;
	shl.b64 	%rd791, %rd790, 2;
	add.s64 	%rd792, %rd682, %rd791;
	ld.u32 	%r196, [%rd792];
$L__BB0_125:
	setp.le.u64 	%p88, %rd219, %rd235;
	mov.b32 	%r197, 0;
	@%p88 bra 	$L__BB0_127;
	shr.s64 	%rd793, %rd997, 32;
	add.s64 	%rd794, %rd219, %rd793;
	shl.b64 	%rd795, %rd794, 2;
	add.s64 	%rd796, %rd602, %rd795;
	ld.u32 	%r197, [%rd796];
$L__BB0_127:
	add.s32 	%r143, %r197, %r50;
	setp.lt.u32 	%p89, %r196, %r143;
	selp.u32 	%r198, 1, 0, %p89;
	sub.s32 	%r144, %r196, %r143;
	shr.s64 	%rd797, %rd997, 32;
	add.s64 	%rd798, %rd220, %rd797;
	shl.b64 	%rd799, %rd798, 2;
	add.s64 	%rd800, %rd751, %rd799;
	st.u32 	[%rd800], %r144;
	add.s64 	%rd997, %rd997, -17179869184;
	add.s64 	%rd996, %rd996, -16;
	add.s64 	%rd995, %rd995, -16;
	add.s64 	%rd994, %rd994, -16;
	add.s64 	%rd998, %rd235, 1;
	setp.ne.s64 	%p90, %rd998, %rd1001;
	@%p90 bra 	$L__BB0_111;
$L__BB0_128:
	setp.eq.s64 	%p91, %rd1000, 0;
	@%p91 bra 	$L__BB0_134;
$L__BB0_129:
	.pragma "nounroll";
	setp.le.u64 	%p92, %rd193, %rd1001;
	mov.b32 	%r200, 0;
	@%p92 bra 	$L__BB0_131;
	not.b64 	%rd801, %rd1001;
	cvt.s64.s32 	%rd802, %rd801;
	add.s64 	%rd803, %rd193, %rd802;
	shl.b64 	%rd804, %rd803, 2;
	add.s64 	%rd805, %rd682, %rd804;
	ld.u32 	%r200, [%rd805];
$L__BB0_131:
	setp.le.u64 	%p93, %rd219, %rd1001;
	mov.b32 	%r201, 0;
	@%p93 bra 	$L__BB0_133;
	not.b64 	%rd806, %rd1001;
	cvt.s64.s32 	%rd807, %rd806;
	add.s64 	%rd808, %rd219, %rd807;
	shl.b64 	%rd809, %rd808, 2;
	add.s64 	%rd810, %rd602, %rd809;
	ld.u32 	%r201, [%rd810];
$L__BB0_133:
	add.s32 	%r147, %r201, %r198;
	setp.lt.u32 	%p94, %r200, %r147;
	selp.u32 	%r198, 1, 0, %p94;
	sub.s32 	%r148, %r200, %r147;
	not.b64 	%rd811, %rd1001;
	cvt.s64.s32 	%rd812, %rd811;
	add.s64 	%rd813, %rd220, %rd812;
	shl.b64 	%rd814, %rd813, 2;
	add.s64 	%rd815, %rd751, %rd814;
	st.u32 	[%rd815], %r148;
	add.s64 	%rd816, %rd1001, 1;
	and.b64  	%rd1001, %rd816, 4294967295;
	add.s64 	%rd1000, %rd1000, -1;
	setp.ne.s64 	%p95, %rd1000, 0;
	@%p95 bra 	$L__BB0_129;
$L__BB0_134:
	add.s64 	%rd246, %rd192, %rd4;
	shl.b64 	%rd247, %rd246, 2;
	{ // callseq 19, 0
	.param .b64 param0;
	st.param.b64 	[param0], %rd247;
	.param .b64 retval0;
	call.uni (retval0), 
	malloc, 
	(
	param0
	);
	ld.param.b64 	%rd817, [retval0];
	} // callseq 19
	neg.s64 	%rd818, %rd4;
	setp.eq.s64 	%p96, %rd192, %rd818;
	@%p96 bra 	$L__BB0_151;
	max.u64 	%rd249, %rd246, 1;
	and.b64  	%rd1006, %rd249, 3;
	setp.lt.u64 	%p97, %rd246, 4;
	mov.b64 	%rd1009, 0;
	@%p97 bra 	$L__BB0_146;
	and.b64  	%rd1009, %rd249, -4;
	add.s64 	%rd1003, %rd600, 8;
	add.s64 	%rd1002, %rd817, 8;
	mov.b64 	%rd1004, 0;
$L__BB0_137:
	setp.ge.u64 	%p98, %rd1004, %rd192;
	mov.b32 	%r202, 0;
	@%p98 bra 	$L__BB0_139;
	ld.u32 	%r202, [%rd1003+-8];
$L__BB0_139:
	st.u32 	[%rd1002+-8], %r202;
	add.s64 	%rd257, %rd1004, 1;
	setp.ge.u64 	%p99, %rd257, %rd192;
	mov.b32 	%r203, 0;
	@%p99 bra 	$L__BB0_141;
	ld.u32 	%r203, [%rd1003+-4];
$L__BB0_141:
	st.u32 	[%rd1002+-4], %r203;
	add.s64 	%rd258, %rd257, 1;
	setp.ge.u64 	%p100, %rd258, %rd192;
	mov.b32 	%r204, 0;
	@%p100 bra 	$L__BB0_143;
	ld.u32 	%r204, [%rd1003];
$L__BB0_143:
	st.u32 	[%rd1002], %r204;
	add.s64 	%rd259, %rd258, 1;
	setp.ge.u64 	%p101, %rd259, %rd192;
	mov.b32 	%r205, 0;
	@%p101 bra 	$L__BB0_145;
	ld.u32 	%r205, [%rd1003+4];
$L__BB0_145:
	st.u32 	[%rd1002+4], %r205;
	add.s64 	%rd1003, %rd1003, 16;
	add.s64 	%rd1002, %rd1002, 16;
	add.s64 	%rd1004, %rd259, 1;
	setp.ne.s64 	%p102, %rd1004, %rd1009;
	@%p102 bra 	$L__BB0_137;
$L__BB0_146:
	setp.eq.s64 	%p103, %rd1006, 0;
	@%p103 bra 	$L__BB0_151;
	shl.b64 	%rd821, %rd1009, 2;
	add.s64 	%rd1008, %rd817, %rd821;
	add.s64 	%rd1007, %rd600, %rd821;
$L__BB0_148:
	.pragma "nounroll";
	setp.ge.u64 	%p104, %rd1009, %rd192;
	mov.b32 	%r206, 0;
	@%p104 bra 	$L__BB0_150;
	ld.u32 	%r206, [%rd1007];
$L__BB0_150:
	st.u32 	[%rd1008], %r206;
	add.s64 	%rd1009, %rd1009, 1;
	add.s64 	%rd1008, %rd1008, 4;
	add.s64 	%rd1007, %rd1007, 4;
	add.s64 	%rd1006, %rd1006, -1;
	setp.ne.s64 	%p105, %rd1006, 0;
	@%p105 bra 	$L__BB0_148;
$L__BB0_151:
	add.s64 	%rd274, %rd220, %rd56;
	shl.b64 	%rd275, %rd274, 2;
	{ // callseq 20, 0
	.param .b64 param0;
	st.param.b64 	[param0], %rd275;
	.param .b64 retval0;
	call.uni (retval0), 
	malloc, 
	(
	param0
	);
	ld.param.b64 	%rd822, [retval0];
	} // callseq 20
	setp.eq.s64 	%p106, %rd274, 0;
	@%p106 bra 	$L__BB0_168;
	and.b64  	%rd277, %rd274, 3;
	setp.lt.u64 	%p107, %rd274, 4;
	mov.b64 	%rd1017, 0;
	@%p107 bra 	$L__BB0_163;
	and.b64  	%rd1017, %rd274, -4;
	add.s64 	%rd1011, %rd751, 8;
	add.s64 	%rd1010, %rd822, 8;
	mov.b64 	%rd1012, 0;
$L__BB0_154:
	setp.ge.u64 	%p108, %rd1012, %rd220;
	mov.b32 	%r207, 0;
	@%p108 bra 	$L__BB0_156;
	ld.u32 	%r207, [%rd1011+-8];
$L__BB0_156:
	st.u32 	[%rd1010+-8], %r207;
	add.s64 	%rd284, %rd1012, 1;
	setp.ge.u64 	%p109, %rd284, %rd220;
	mov.b32 	%r208, 0;
	@%p109 bra 	$L__BB0_158;
	ld.u32 	%r208, [%rd1011+-4];
$L__BB0_158:
	st.u32 	[%rd1010+-4], %r208;
	add.s64 	%rd285, %rd284, 1;
	setp.ge.u64 	%p110, %rd285, %rd220;
	mov.b32 	%r209, 0;
	@%p110 bra 	$L__BB0_160;
	ld.u32 	%r209, [%rd1011];
$L__BB0_160:
	st.u32 	[%rd1010], %r209;
	add.s64 	%rd286, %rd285, 1;
	setp.ge.u64 	%p111, %rd286, %rd220;
	mov.b32 	%r210, 0;
	@%p111 bra 	$L__BB0_162;
	ld.u32 	%r210, [%rd1011+4];
$L__BB0_162:
	st.u32 	[%rd1010+4], %r210;
	add.s64 	%rd1011, %rd1011, 16;
	add.s64 	%rd1010, %rd1010, 16;
	add.s64 	%rd1012, %rd286, 1;
	setp.ne.s64 	%p112, %rd1012, %rd1017;
	@%p112 bra 	$L__BB0_154;
$L__BB0_163:
	setp.eq.s64 	%p113, %rd277, 0;
	@%p113 bra 	$L__BB0_168;
	shl.b64 	%rd825, %rd1017, 2;
	add.s64 	%rd1016, %rd822, %rd825;
	add.s64 	%rd1015, %rd751, %rd825;
	neg.s64 	%rd1014, %rd277;
$L__BB0_165:
	.pragma "nounroll";
	setp.ge.u64 	%p114, %rd1017, %rd220;
	mov.b32 	%r211, 0;
	@%p114 bra 	$L__BB0_167;
	ld.u32 	%r211, [%rd1015];
$L__BB0_167:
	st.u32 	[%rd1016], %r211;
	add.s64 	%rd1017, %rd1017, 1;
	add.s64 	%rd1016, %rd1016, 4;
	add.s64 	%rd1015, %rd1015, 4;
	add.s64 	%rd1014, %rd1014, 1;
	setp.ne.s64 	%p115, %rd1014, 0;
	@%p115 bra 	$L__BB0_165;
$L__BB0_168:
	max.u64 	%rd302, %rd246, %rd274;
	shl.b64 	%rd303, %rd302, 2;
	{ // callseq 21, 0
	.param .b64 param0;
	st.param.b64 	[param0], %rd303;
	.param .b64 retval0;
	call.uni (retval0), 
	malloc, 
	(
	param0
	);
	ld.param.b64 	%rd828, [retval0];
	} // callseq 21
	setp.eq.s64 	%p116, %rd828, 0;
	mov.b64 	%rd1051, 0;
	@%p116 bra 	$L__BB0_206;
	setp.eq.s64 	%p117, %rd302, 0;
	mov.b64 	%rd1050, 0;
	mov.u64 	%rd1051, %rd828;
	@%p117 bra 	$L__BB0_206;
	and.b64  	%rd1047, %rd302, 3;
	setp.lt.u64 	%p118, %rd302, 4;
	mov.b64 	%rd1038, 0;
	mov.u64 	%rd1033, %rd1038;
	@%p118 bra 	$L__BB0_189;
	and.b64  	%rd1038, %rd302, -4;
	add.s64 	%rd833, %rd247, %rd817;
	add.s64 	%rd1020, %rd833, -8;
	add.s64 	%rd834, %rd275, %rd822;
	add.s64 	%rd1019, %rd834, -8;
	add.s64 	%rd835, %rd303, %rd828;
	add.s64 	%rd1018, %rd835, -8;
	mov.b64 	%rd1021, 0;
	mov.u64 	%rd1033, %rd1021;
$L__BB0_172:
	setp.ge.u64 	%p119, %rd1021, %rd246;
	mov.b64 	%rd1023, 0;
	@%p119 bra 	$L__BB0_174;
	ld.u32 	%rd1023, [%rd1020+4];
$L__BB0_174:
	setp.ge.u64 	%p120, %rd1021, %rd274;
	mov.b64 	%rd1024, 0;
	@%p120 bra 	$L__BB0_176;
	ld.u32 	%rd1024, [%rd1019+4];
$L__BB0_176:
	add.s64 	%rd839, %rd1023, %rd1033;
	add.s64 	%rd319, %rd839, %rd1024;
	st.u32 	[%rd1018+4], %rd319;
	add.s64 	%rd320, %rd1021, 1;
	setp.ge.u64 	%p121, %rd320, %rd246;
	mov.b64 	%rd1025, 0;
	@%p121 bra 	$L__BB0_178;
	ld.u32 	%rd1025, [%rd1020];
$L__BB0_178:
	setp.ge.u64 	%p122, %rd320, %rd274;
	mov.b64 	%rd1026, 0;
	@%p122 bra 	$L__BB0_180;
	ld.u32 	%rd1026, [%rd1019];
$L__BB0_180:
	shr.u64 	%rd842, %rd319, 32;
	add.s64 	%rd843, %rd1025, %rd842;
	add.s64 	%rd325, %rd843, %rd1026;
	st.u32 	[%rd1018], %rd325;
	add.s64 	%rd326, %rd320, 1;
	setp.ge.u64 	%p123, %rd326, %rd246;
	mov.b64 	%rd1027, 0;
	@%p123 bra 	$L__BB0_182;
	ld.u32 	%rd1027, [%rd1020+-4];
$L__BB0_182:
	setp.ge.u64 	%p124, %rd326, %rd274;
	mov.b64 	%rd1028, 0;
	@%p124 bra 	$L__BB0_184;
	ld.u32 	%rd1028, [%rd1019+-4];
$L__BB0_184:
	shr.u64 	%rd846, %rd325, 32;
	add.s64 	%rd847, %rd1027, %rd846;
	add.s64 	%rd331, %rd847, %rd1028;
	st.u32 	[%rd1018+-4], %rd331;
	add.s64 	%rd332, %rd326, 1;
	setp.ge.u64 	%p125, %rd332, %rd246;
	mov.b64 	%rd1029, 0;
	@%p125 bra 	$L__BB0_186;
	ld.u32 	%rd1029, [%rd1020+-8];
$L__BB0_186:
	setp.ge.u64 	%p126, %rd332, %rd274;
	mov.b64 	%rd1030, 0;
	@%p126 bra 	$L__BB0_188;
	ld.u32 	%rd1030, [%rd1019+-8];
$L__BB0_188:
	shr.u64 	%rd849, %rd331, 32;
	add.s64 	%rd850, %rd1029, %rd849;
	add.s64 	%rd1042, %rd850, %rd1030;
	st.u32 	[%rd1018+-8], %rd1042;
	shr.u64 	%rd1033, %rd1042, 32;
	add.s64 	%rd1020, %rd1020, -16;
	add.s64 	%rd1019, %rd1019, -16;
	add.s64 	%rd1018, %rd1018, -16;
	add.s64 	%rd1021, %rd332, 1;
	setp.ne.s64 	%p127, %rd1021, %rd1038;
	@%p127 bra 	$L__BB0_172;
$L__BB0_189:
	setp.eq.s64 	%p128, %rd1047, 0;
	@%p128 bra 	$L__BB0_196;
	shl.b64 	%rd851, %rd1038, 2;
	sub.s64 	%rd852, %rd303, %rd851;
	add.s64 	%rd853, %rd852, %rd828;
	add.s64 	%rd1037, %rd853, -4;
	sub.s64 	%rd854, %rd275, %rd851;
	add.s64 	%rd855, %rd854, %rd822;
	add.s64 	%rd1036, %rd855, -4;
	sub.s64 	%rd856, %rd247, %rd851;
	add.s64 	%rd857, %rd856, %rd817;
	add.s64 	%rd1035, %rd857, -4;
	mov.u64 	%rd1034, %rd1047;
$L__BB0_191:
	.pragma "nounroll";
	setp.ge.u64 	%p129, %rd1038, %rd246;
	mov.b64 	%rd1040, 0;
	@%p129 bra 	$L__BB0_193;
	ld.u32 	%rd1040, [%rd1035];
$L__BB0_193:
	setp.ge.u64 	%p130, %rd1038, %rd274;
	mov.b64 	%rd1041, 0;
	@%p130 bra 	$L__BB0_195;
	ld.u32 	%rd1041, [%rd1036];
$L__BB0_195:
	add.s64 	%rd860, %rd1040, %rd1033;
	add.s64 	%rd1042, %rd860, %rd1041;
	st.u32 	[%rd1037], %rd1042;
	shr.u64 	%rd1033, %rd1042, 32;
	add.s64 	%rd1038, %rd1038, 1;
	add.s64 	%rd1037, %rd1037, -4;
	add.s64 	%rd1036, %rd1036, -4;
	add.s64 	%rd1035, %rd1035, -4;
	add.s64 	%rd1034, %rd1034, -1;
	setp.ne.s64 	%p131, %rd1034, 0;
	@%p131 bra 	$L__BB0_191;
$L__BB0_196:
	setp.lt.u64 	%p132, %rd1042, 4294967296;
	mov.u64 	%rd1050, %rd302;
	mov.u64 	%rd1051, %rd828;
	@%p132 bra 	$L__BB0_206;
	add.s64 	%rd861, %rd303, 4;
	{ // callseq 22, 0
	.param .b64 param0;
	st.param.b64 	[param0], %rd861;
	.param .b64 retval0;
	call.uni (retval0), 
	malloc, 
	(
	param0
	);
	ld.param.b64 	%rd1051, [retval0];
	} // callseq 22
	setp.ne.s64 	%p133, %rd1051, 0;
	@%p133 bra 	$L__BB0_199;
	{ // callseq 24, 0
	.param .b64 param0;
	st.param.b64 	[param0], %rd828;
	call.uni 
	free, 
	(
	param0
	);
	} // callseq 24
	mov.b64 	%rd1051, 0;
	bra.uni 	$L__BB0_206;
$L__BB0_199:
	setp.lt.u64 	%p134, %rd302, 4;
	mov.b32 	%r159, 1;
	st.u32 	[%rd1051], %r159;
	mov.b64 	%rd1046, 0;
	@%p134 bra 	$L__BB0_202;
	and.b64  	%rd1046, %rd302, -4;
	add.s64 	%rd1045, %rd828, 8;
	add.s64 	%rd1043, %rd1051, 16;
	mov.u64 	%rd1044, %rd1046;
$L__BB0_201:
	ld.u32 	%r160, [%rd1045+-8];
	st.u32 	[%rd1043+-12], %r160;
	ld.u32 	%r161, [%rd1045+-4];
	st.u32 	[%rd1043+-8], %r161;
	ld.u32 	%r162, [%rd1045];
	st.u32 	[%rd1043+-4], %r162;
	ld.u32 	%r163, [%rd1045+4];
	st.u32 	[%rd1043], %r163;
	add.s64 	%rd1045, %rd1045, 16;
	add.s64 	%rd1044, %rd1044, -4;
	add.s64 	%rd1043, %rd1043, 16;
	setp.ne.s64 	%p135, %rd1044, 0;
	@%p135 bra 	$L__BB0_201;
$L__BB0_202:
	setp.eq.s64 	%p136, %rd1047, 0;
	@%p136 bra 	$L__BB0_205;
	shl.b64 	%rd864, %rd1046, 2;
	add.s64 	%rd865, %rd864, %rd1051;
	add.s64 	%rd1049, %rd865, 4;
	add.s64 	%rd1048, %rd828, %rd864;
$L__BB0_204:
	.pragma "nounroll";
	ld.u32 	%r164, [%rd1048];
	st.u32 	[%rd1049], %r164;
	add.s64 	%rd1049, %rd1049, 4;
	add.s64 	%rd1048, %rd1048, 4;
	add.s64 	%rd1047, %rd1047, -1;
	setp.ne.s64 	%p137, %rd1047, 0;
	@%p137 bra 	$L__BB0_204;
$L__BB0_205:
	{ // callseq 23, 0
	.param .b64 param0;
	st.param.b64 	[param0], %rd828;
	call.uni 
	free, 
	(
	param0
	);
	} // callseq 23
	add.s64 	%rd1050, %rd302, 1;
$L__BB0_206:
	max.u64 	%rd389, %rd1050, %rd219;
	shl.b64 	%rd390, %rd389, 2;
	{ // callseq 25, 0
	.param .b64 param0;
	st.param.b64 	[param0], %rd390;
	.param .b64 retval0;
	call.uni (retval0), 
	malloc, 
	(
	param0
	);
	ld.param.b64 	%rd870, [retval0];
	} // callseq 25
	setp.eq.s64 	%p138, %rd870, 0;
	mov.b64 	%rd1085, 0;
	@%p138 bra 	$L__BB0_244;
	setp.eq.s64 	%p139, %rd389, 0;
	mov.b64 	%rd1084, 0;
	mov.u64 	%rd1085, %rd870;
	@%p139 bra 	$L__BB0_244;
	and.b64  	%rd1081, %rd389, 3;
	setp.lt.u64 	%p140, %rd389, 4;
	mov.b64 	%rd1072, 0;
	mov.u64 	%rd1067, %rd1072;
	@%p140 bra 	$L__BB0_227;
	and.b64  	%rd1072, %rd389, -4;
	shl.b64 	%rd875, %rd1050, 2;
	add.s64 	%rd876, %rd875, %rd1051;
	add.s64 	%rd1054, %rd876, -8;
	shl.b64 	%rd877, %rd219, 2;
	add.s64 	%rd878, %rd877, %rd602;
	add.s64 	%rd1053, %rd878, -8;
	add.s64 	%rd879, %rd390, %rd870;
	add.s64 	%rd1052, %rd879, -8;
	mov.b64 	%rd1055, 0;
	mov.u64 	%rd1067, %rd1055;
$L__BB0_210:
	setp.ge.u64 	%p141, %rd1055, %rd1050;
	mov.b64 	%rd1057, 0;
	@%p141 bra 	$L__BB0_212;
	ld.u32 	%rd1057, [%rd1054+4];
$L__BB0_212:
	setp.ge.u64 	%p142, %rd1055, %rd219;
	mov.b64 	%rd1058, 0;
	@%p142 bra 	$L__BB0_214;
	ld.u32 	%rd1058, [%rd1053+4];
$L__BB0_214:
	add.s64 	%rd883, %rd1057, %rd1067;
	add.s64 	%rd406, %rd883, %rd1058;
	st.u32 	[%rd1052+4], %rd406;
	add.s64 	%rd407, %rd1055, 1;
	setp.ge.u64 	%p143, %rd407, %rd1050;
	mov.b64 	%rd1059, 0;
	@%p143 bra 	$L__BB0_216;
	ld.u32 	%rd1059, [%rd1054];
$L__BB0_216:
	setp.ge.u64 	%p144, %rd407, %rd219;
	mov.b64 	%rd1060, 0;
	@%p144 bra 	$L__BB0_218;
	ld.u32 	%rd1060, [%rd1053];
$L__BB0_218:
	shr.u64 	%rd886, %rd406, 32;
	add.s64 	%rd887, %rd1059, %rd886;
	add.s64 	%rd412, %rd887, %rd1060;
	st.u32 	[%rd1052], %rd412;
	add.s64 	%rd413, %rd407, 1;
	setp.ge.u64 	%p145, %rd413, %rd1050;
	mov.b64 	%rd1061, 0;
	@%p145 bra 	$L__BB0_220;
	ld.u32 	%rd1061, [%rd1054+-4];
$L__BB0_220:
	setp.ge.u64 	%p146, %rd413, %rd219;
	mov.b64 	%rd1062, 0;
	@%p146 bra 	$L__BB0_222;
	ld.u32 	%rd1062, [%rd1053+-4];
$L__BB0_222:
	shr.u64 	%rd890, %rd412, 32;
	add.s64 	%rd891, %rd1061, %rd890;
	add.s64 	%rd418, %rd891, %rd1062;
	st.u32 	[%rd1052+-4], %rd418;
	add.s64 	%rd419, %rd413, 1;
	setp.ge.u64 	%p147, %rd419, %rd1050;
	mov.b64 	%rd1063, 0;
	@%p147 bra 	$L__BB0_224;
	ld.u32 	%rd1063, [%rd1054+-8];
$L__BB0_224:
	setp.ge.u64 	%p148, %rd419, %rd219;
	mov.b64 	%rd1064, 0;
	@%p148 bra 	$L__BB0_226;
	ld.u32 	%rd1064, [%rd1053+-8];
$L__BB0_226:
	shr.u64 	%rd893, %rd418, 32;
	add.s64 	%rd894, %rd1063, %rd893;
	add.s64 	%rd1076, %rd894, %rd1064;
	st.u32 	[%rd1052+-8], %rd1076;
	shr.u64 	%rd1067, %rd1076, 32;
	add.s64 	%rd1054, %rd1054, -16;
	add.s64 	%rd1053, %rd1053, -16;
	add.s64 	%rd1052, %rd1052, -16;
	add.s64 	%rd1055, %rd419, 1;
	setp.ne.s64 	%p149, %rd1055, %rd1072;
	@%p149 bra 	$L__BB0_210;
$L__BB0_227:
	setp.eq.s64 	%p150, %rd1081, 0;
	@%p150 bra 	$L__BB0_234;
	shl.b64 	%rd895, %rd1072, 2;
	sub.s64 	%rd896, %rd390, %rd895;
	add.s64 	%rd897, %rd896, %rd870;
	add.s64 	%rd1071, %rd897, -4;
	shl.b64 	%rd898, %rd219, 2;
	sub.s64 	%rd899, %rd898, %rd895;
	add.s64 	%rd900, %rd899, %rd602;
	add.s64 	%rd1070, %rd900, -4;
	shl.b64 	%rd901, %rd1050, 2;
	sub.s64 	%rd902, %rd901, %rd895;
	add.s64 	%rd903, %rd902, %rd1051;
	add.s64 	%rd1069, %rd903, -4;
	mov.u64 	%rd1068, %rd1081;
$L__BB0_229:
	.pragma "nounroll";
	setp.ge.u64 	%p151, %rd1072, %rd1050;
	mov.b64 	%rd1074, 0;
	@%p151 bra 	$L__BB0_231;
	ld.u32 	%rd1074, [%rd1069];
$L__BB0_231:
	setp.ge.u64 	%p152, %rd1072, %rd219;
	mov.b64 	%rd1075, 0;
	@%p152 bra 	$L__BB0_233;
	ld.u32 	%rd1075, [%rd1070];
$L__BB0_233:
	add.s64 	%rd906, %rd1074, %rd1067;
	add.s64 	%rd1076, %rd906, %rd1075;
	st.u32 	[%rd1071], %rd1076;
	shr.u64 	%rd1067, %rd1076, 32;
	add.s64 	%rd1072, %rd1072, 1;
	add.s64 	%rd1071, %rd1071, -4;
	add.s64 	%rd1070, %rd1070, -4;
	add.s64 	%rd1069, %rd1069, -4;
	add.s64 	%rd1068, %rd1068, -1;
	setp.ne.s64 	%p153, %rd1068, 0;
	@%p153 bra 	$L__BB0_229;
$L__BB0_234:
	setp.lt.u64 	%p154, %rd1076, 4294967296;
	mov.u64 	%rd1084, %rd389;
	mov.u64 	%rd1085, %rd870;
	@%p154 bra 	$L__BB0_244;
	add.s64 	%rd907, %rd390, 4;
	{ // callseq 26, 0
	.param .b64 param0;
	st.param.b64 	[param0], %rd907;
	.param .b64 retval0;
	call.uni (retval0), 
	malloc, 
	(
	param0
	);
	ld.param.b64 	%rd1085, [retval0];
	} // callseq 26
	setp.ne.s64 	%p155, %rd1085, 0;
	@%p155 bra 	$L__BB0_237;
	{ // callseq 28, 0
	.param .b64 param0;
	st.param.b64 	[param0], %rd870;
	call.uni 
	free, 
	(
	param0
	);
	} // callseq 28
	mov.b64 	%rd1085, 0;
	bra.uni 	$L__BB0_244;
$L__BB0_237:
	setp.lt.u64 	%p156, %rd389, 4;
	mov.b32 	%r165, 1;
	st.u32 	[%rd1085], %r165;
	mov.b64 	%rd1080, 0;
	@%p156 bra 	$L__BB0_240;
	and.b64  	%rd1080, %rd389, -4;
	add.s64 	%rd1079, %rd870, 8;
	add.s64 	%rd1077, %rd1085, 16;
	mov.u64 	%rd1078, %rd1080;
$L__BB0_239:
	ld.u32 	%r166, [%rd1079+-8];
	st.u32 	[%rd1077+-12], %r166;
	ld.u32 	%r167, [%rd1079+-4];
	st.u32 	[%rd1077+-8], %r167;
	ld.u32 	%r168, [%rd1079];
	st.u32 	[%rd1077+-4], %r168;
	ld.u32 	%r169, [%rd1079+4];
	st.u32 	[%rd1077], %r169;
	add.s64 	%rd1079, %rd1079, 16;
	add.s64 	%rd1078, %rd1078, -4;
	add.s64 	%rd1077, %rd1077, 16;
	setp.ne.s64 	%p157, %rd1078, 0;
	@%p157 bra 	$L__BB0_239;
$L__BB0_240:
	setp.eq.s64 	%p158, %rd1081, 0;
	@%p158 bra 	$L__BB0_243;
	shl.b64 	%rd910, %rd1080, 2;
	add.s64 	%rd911, %rd910, %rd1085;
	add.s64 	%rd1083, %rd911, 4;
	add.s64 	%rd1082, %rd870, %rd910;
$L__BB0_242:
	.pragma "nounroll";
	ld.u32 	%r170, [%rd1082];
	st.u32 	[%rd1083], %r170;
	add.s64 	%rd1083, %rd1083, 4;
	add.s64 	%rd1082, %rd1082, 4;
	add.s64 	%rd1081, %rd1081, -1;
	setp.ne.s64 	%p159, %rd1081, 0;
	@%p159 bra 	$L__BB0_242;
$L__BB0_243:
	{ // callseq 27, 0
	.param .b64 param0;
	st.param.b64 	[param0], %rd870;
	call.uni 
	free, 
	(
	param0
	);
	} // callseq 27
	add.s64 	%rd1084, %rd389, 1;
$L__BB0_244:
	ld.param.u64 	%rd919, [_Z8multiplyPjS_mmPm_param_4];
	cvta.to.local.u64 	%rd914, %rd919;
	st.local.u64 	[%rd914], %rd1084;
$L__BB0_245:
	st.param.b64 	[func_retval0], %rd1085;
	ret;

}
	// .globl	_Z6kernelPjS_mmS_
.visible .entry _Z6kernelPjS_mmS_(
	.param .u64 .ptr .align 1 _Z6kernelPjS_mmS__param_0,
	.param .u64 .ptr .align 1 _Z6kernelPjS_mmS__param_1,
	.param .u64 _Z6kernelPjS_mmS__param_2,
	.param .u64 _Z6kernelPjS_mmS__param_3,
	.param .u64 .ptr .align 1 _Z6kernelPjS_mmS__param_4
)
{
	.local .align 8 .b8 	__local_depot1[16];
	.reg .b64 	%SP;
	.reg .b64 	%SPL;
	.reg .pred 	%p<36>;
	.reg .b32 	%r<101>;
	.reg .b64 	%rd<271>;

	mov.u64 	%SPL, __local_depot1;
	cvta.local.u64 	%SP, %SPL;
	ld.param.u64 	%rd60, [_Z6kernelPjS_mmS__param_0];
	ld.param.u64 	%rd61, [_Z6kernelPjS_mmS__param_1];
	ld.param.u64 	%rd58, [_Z6kernelPjS_mmS__param_2];
	ld.param.u64 	%rd59, [_Z6kernelPjS_mmS__param_3];
	ld.param.u64 	%rd62, [_Z6kernelPjS_mmS__param_4];
	cvta.to.global.u64 	%rd1, %rd62;
	add.u64 	%rd63, %SP, 0;
	add.u64 	%rd64, %SPL, 0;
	add.u64 	%rd65, %SP, 8;
	add.u64 	%rd2, %SPL, 8;
	{ // callseq 30, 0
	.param .b64 param0;
	st.param.b64 	[param0], %rd60;
	.param .b64 param1;
	st.param.b64 	[param1], %rd61;
	.param .b64 param2;
	st.param.b64 	[param2], %rd58;
	.param .b64 param3;
	st.param.b64 	[param3], %rd59;
	.param .b64 param4;
	st.param.b64 	[param4], %rd63;
	.param .b64 retval0;
	call.uni (retval0), 
	_Z8multiplyPjS_mmPm, 
	(
	param0, 
	param1, 
	param2, 
	param3, 
	param4
	);
	ld.param.b64 	%rd66, [retval0];
	} // callseq 30
	mov.u64 	%rd67, $str;
	cvta.global.u64 	%rd68, %rd67;
	{ // callseq 31, 0
	.param .b64 param0;
	st.param.b64 	[param0], %rd68;
	.param .b64 param1;
	st.param.b64 	[param1], 0;
	.param .b32 retval0;
	call.uni (retval0), 
	vprintf, 
	(
	param0, 
	param1
	);
	ld.param.b32 	%r31, [retval0];
	} // callseq 31
	ld.local.u64 	%rd4, [%rd64];
	setp.eq.s64 	%p1, %rd4, 0;
	@%p1 bra 	$L__BB1_7;
	and.b64  	%rd257, %rd4, 3;
	setp.lt.u64 	%p2, %rd4, 4;
	mov.b64 	%rd256, 0;
	@%p2 bra 	$L__BB1_4;
	and.b64  	%rd256, %rd4, -4;
	add.s64 	%rd254, %rd66, 8;
	mov.u64 	%rd255, %rd256;
$L__BB1_3:
	ld.u32 	%r33, [%rd254+-8];
	st.local.u32 	[%rd2], %r33;
	mov.u64 	%rd70, $str$1;
	cvta.global.u64 	%rd71, %rd70;
	{ // callseq 32, 0
	.param .b64 param0;
	st.param.b64 	[param0], %rd71;
	.param .b64 param1;
	st.param.b64 	[param1], %rd65;
	.param .b32 retval0;
	call.uni (retval0), 
	vprintf, 
	(
	param0, 
	param1
	);
	ld.param.b32 	%r34, [retval0];
	} // callseq 32
	ld.u32 	%r36, [%rd254+-4];
	st.local.u32 	[%rd2], %r36;
	{ // callseq 33, 0
	.param .b64 param0;
	st.param.b64 	[param0], %rd71;
	.param .b64 param1;
	st.param.b64 	[param1], %rd65;
	.param .b32 retval0;
	call.uni (retval0), 
	vprintf, 
	(
	param0, 
	param1
	);
	ld.param.b32 	%r37, [retval0];
	} // callseq 33
	ld.u32 	%r39, [%rd254];
	st.local.u32 	[%rd2], %r39;
	{ // callseq 34, 0
	.param .b64 param0;
	st.param.b64 	[param0], %rd71;
	.param .b64 param1;
	st.param.b64 	[param1], %rd65;
	.param .b32 retval0;
	call.uni (retval0), 
	vprintf, 
	(
	param0, 
	param1
	);
	ld.param.b32 	%r40, [retval0];
	} // callseq 34
	ld.u32 	%r42, [%rd254+4];
	st.local.u32 	[%rd2], %r42;
	{ // callseq 35, 0
	.param .b64 param0;
	st.param.b64 	[param0], %rd71;
	.param .b64 param1;
	st.param.b64 	[param1], %rd65;
	.param .b32 retval0;
	call.uni (retval0), 
	vprintf, 
	(
	param0, 
	param1
	);
	ld.param.b32 	%r43, [retval0];
	} // callseq 35
	add.s64 	%rd255, %rd255, -4;
	add.s64 	%rd254, %rd254, 16;
	setp.ne.s64 	%p3, %rd255, 0;
	@%p3 bra 	$L__BB1_3;
$L__BB1_4:
	setp.eq.s64 	%p4, %rd257, 0;
	@%p4 bra 	$L__BB1_7;
	shl.b64 	%rd73, %rd256, 2;
	add.s64 	%rd258, %rd66, %rd73;
	mov.u64 	%rd74, $str$1;
$L__BB1_6:
	.pragma "nounroll";
	ld.u32 	%r45, [%rd258];
	st.local.u32 	[%rd2], %r45;
	cvta.global.u64 	%rd75, %rd74;
	{ // callseq 36, 0
	.param .b64 param0;
	st.param.b64 	[param0], %rd75;
	.param .b64 param1;
	st.param.b64 	[param1], %rd65;
	.param .b32 retval0;
	call.uni (retval0), 
	vprintf, 
	(
	param0, 
	param1
	);
	ld.param.b32 	%r46, [retval0];
	} // callseq 36
	add.s64 	%rd258, %rd258, 4;
	add.s64 	%rd257, %rd257, -1;
	setp.ne.s64 	%p5, %rd257, 0;
	@%p5 bra 	$L__BB1_6;
$L__BB1_7:
	setp.eq.s64 	%p6, %rd4, 0;
	mov.u64 	%rd77, $str$2;
	cvta.global.u64 	%rd78, %rd77;
	{ // callseq 37, 0
	.param .b64 param0;
	st.param.b64 	[param0], %rd78;
	.param .b64 param1;
	st.param.b64 	[param1], 0;
	.param .b32 retval0;
	call.uni (retval0), 
	vprintf, 
	(
	param0, 
	param1
	);
	ld.param.b32 	%r48, [retval0];
	} // callseq 37
	mov.u64 	%rd79, $str$3;
	cvta.global.u64 	%rd80, %rd79;
	{ // callseq 38, 0
	.param .b64 param0;
	st.param.b64 	[param0], %rd80;
	.param .b64 param1;
	st.param.b64 	[param1], 0;
	.param .b32 retval0;
	call.uni (retval0), 
	vprintf, 
	(
	param0, 
	param1
	);
	ld.param.b32 	%r50, [retval0];
	} // callseq 38
	@%p6 bra 	$L__BB1_14;
	and.b64  	%rd262, %rd4, 3;
	setp.lt.u64 	%p7, %rd4, 4;
	mov.b64 	%rd261, 0;
	@%p7 bra 	$L__BB1_11;
	and.b64  	%rd261, %rd4, -4;
	add.s64 	%rd259, %rd66, 8;
	mov.u64 	%rd260, %rd261;
$L__BB1_10:
	ld.u32 	%r52, [%rd259+-8];
	st.local.u32 	[%rd2], %r52;
	mov.u64 	%rd82, $str$4;
	cvta.global.u64 	%rd83, %rd82;
	{ // callseq 39, 0
	.param .b64 param0;
	st.param.b64 	[param0], %rd83;
	.param .b64 param1;
	st.param.b64 	[param1], %rd65;
	.param .b32 retval0;
	call.uni (retval0), 
	vprintf, 
	(
	param0, 
	param1
	);
	ld.param.b32 	%r53, [retval0];
	} // callseq 39
	ld.u32 	%r55, [%rd259+-4];
	st.local.u32 	[%rd2], %r55;
	{ // callseq 40, 0
	.param .b64 param0;
	st.param.b64 	[param0], %rd83;
	.param .b64 param1;
	st.param.b64 	[param1], %rd65;
	.param .b32 retval0;
	call.uni (retval0), 
	vprintf, 
	(
	param0, 
	param1
	);
	ld.param.b32 	%r56, [retval0];
	} // callseq 40
	ld.u32 	%r58, [%rd259];
	st.local.u32 	[%rd2], %r58;
	{ // callseq 41, 0
	.param .b64 param0;
	st.param.b64 	[param0], %rd83;
	.param .b64 param1;
	st.param.b64 	[param1], %rd65;
	.param .b32 retval0;
	call.uni (retval0), 
	vprintf, 
	(
	param0, 
	param1
	);
	ld.param.b32 	%r59, [retval0];
	} // callseq 41
	ld.u32 	%r61, [%rd259+4];
	st.local.u32 	[%rd2], %r61;
	{ // callseq 42, 0
	.param .b64 param0;
	st.param.b64 	[param0], %rd83;
	.param .b64 param1;
	st.param.b64 	[param1], %rd65;
	.param .b32 retval0;
	call.uni (retval0), 
	vprintf, 
	(
	param0, 
	param1
	);
	ld.param.b32 	%r62, [retval0];
	} // callseq 42
	add.s64 	%rd260, %rd260, -4;
	add.s64 	%rd259, %rd259, 16;
	setp.ne.s64 	%p8, %rd260, 0;
	@%p8 bra 	$L__BB1_10;
$L__BB1_11:
	setp.eq.s64 	%p9, %rd262, 0;
	@%p9 bra 	$L__BB1_14;
	shl.b64 	%rd85, %rd261, 2;
	add.s64 	%rd263, %rd66, %rd85;
	mov.u64 	%rd86, $str$4;
$L__BB1_13:
	.pragma "nounroll";
	ld.u32 	%r64, [%rd263];
	st.local.u32 	[%rd2], %r64;
	cvta.global.u64 	%rd87, %rd86;
	{ // callseq 43, 0
	.param .b64 param0;
	st.param.b64 	[param0], %rd87;
	.param .b64 param1;
	st.param.b64 	[param1], %rd65;
	.param .b32 retval0;
	call.uni (retval0), 
	vprintf, 
	(
	param0, 
	param1
	);
	ld.param.b32 	%r65, [retval0];
	} // callseq 43
	add.s64 	%rd263, %rd263, 4;
	add.s64 	%rd262, %rd262, -1;
	setp.ne.s64 	%p10, %rd262, 0;
	@%p10 bra 	$L__BB1_13;
$L__BB1_14:
	cvta.global.u64 	%rd90, %rd77;
	{ // callseq 44, 0
	.param .b64 param0;
	st.param.b64 	[param0], %rd90;
	.param .b64 param1;
	st.param.b64 	[param1], 0;
	.param .b32 retval0;
	call.uni (retval0), 
	vprintf, 
	(
	param0, 
	param1
	);
	ld.param.b32 	%r67, [retval0];
	} // callseq 44
	add.s64 	%rd31, %rd59, %rd58;
	setp.le.u64 	%p11, %rd4, %rd31;
	@%p11 bra 	$L__BB1_16;
	sub.s64 	%rd91, %rd4, %rd31;
	st.local.u64 	[%rd2], %rd91;
	mov.u64 	%rd92, $str$5;
	cvta.global.u64 	%rd93, %rd92;
	{ // callseq 45, 0
	.param .b64 param0;
	st.param.b64 	[param0], %rd93;
	.param .b64 param1;
	st.param.b64 	[param1], %rd65;
	.param .b32 retval0;
	call.uni (retval0), 
	vprintf, 
	(
	param0, 
	param1
	);
	ld.param.b32 	%r69, [retval0];
	} // callseq 45
$L__BB1_16:
	setp.eq.s64 	%p12, %rd31, 0;
	@%p12 bra 	$L__BB1_58;
	and.b64  	%rd32, %rd31, 7;
	setp.lt.u64 	%p13, %rd31, 8;
	mov.b64 	%rd269, 0;
	@%p13 bra 	$L__BB1_36;
	and.b64  	%rd269, %rd31, -8;
	shl.b64 	%rd98, %rd31, 2;
	add.s64 	%rd99, %rd98, %rd1;
	add.s64 	%rd265, %rd99, -4;
	shl.b64 	%rd100, %rd4, 2;
	add.s64 	%rd101, %rd100, %rd66;
	add.s64 	%rd264, %rd101, -4;
	mov.b64 	%rd267, 0;
	mov.b64 	%rd266, -34359738368;
$L__BB1_19:
	.pragma "nounroll";
	setp.le.u64 	%p14, %rd4, %rd267;
	mov.b32 	%r86, 0;
	@%p14 bra 	$L__BB1_21;
	ld.u32 	%r86, [%rd264];
$L__BB1_21:
	st.global.u32 	[%rd265], %r86;
	add.s64 	%rd40, %rd267, 1;
	setp.le.u64 	%p15, %rd4, %rd40;
	mov.b32 	%r87, 0;
	@%p15 bra 	$L__BB1_23;
	add.s64 	%rd102, %rd266, 25769803776;
	shr.s64 	%rd103, %rd102, 32;
	add.s64 	%rd104, %rd4, %rd103;
	shl.b64 	%rd105, %rd104, 2;
	add.s64 	%rd106, %rd66, %rd105;
	ld.u32 	%r87, [%rd106];
$L__BB1_23:
	add.s64 	%rd107, %rd266, 25769803776;
	shr.s64 	%rd108, %rd107, 32;
	add.s64 	%rd109, %rd31, %rd108;
	shl.b64 	%rd110, %rd109, 2;
	add.s64 	%rd111, %rd1, %rd110;
	st.global.u32 	[%rd111], %r87;
	add.s64 	%rd41, %rd40, 1;
	setp.le.u64 	%p16, %rd4, %rd41;
	mov.b32 	%r88, 0;
	@%p16 bra 	$L__BB1_25;
	add.s64 	%rd112, %rd266, 21474836480;
	shr.s64 	%rd113, %rd112, 32;
	add.s64 	%rd114, %rd4, %rd113;
	shl.b64 	%rd115, %rd114, 2;
	add.s64 	%rd116, %rd66, %rd115;
	ld.u32 	%r88, [%rd116];
$L__BB1_25:
	add.s64 	%rd117, %rd266, 21474836480;
	shr.s64 	%rd118, %rd117, 32;
	add.s64 	%rd119, %rd31, %rd118;
	shl.b64 	%rd120, %rd119, 2;
	add.s64 	%rd121, %rd1, %rd120;
	st.global.u32 	[%rd121], %r88;
	add.s64 	%rd42, %rd41, 1;
	setp.le.u64 	%p17, %rd4, %rd42;
	mov.b32 	%r89, 0;
	@%p17 bra 	$L__BB1_27;
	add.s64 	%rd122, %rd266, 17179869184;
	shr.s64 	%rd123, %rd122, 32;
	add.s64 	%rd124, %rd4, %rd123;
	shl.b64 	%rd125, %rd124, 2;
	add.s64 	%rd126, %rd66, %rd125;
	ld.u32 	%r89, [%rd126];
$L__BB1_27:
	add.s64 	%rd127, %rd266, 17179869184;
	shr.s64 	%rd128, %rd127, 32;
	add.s64 	%rd129, %rd31, %rd128;
	shl.b64 	%rd130, %rd129, 2;
	add.s64 	%rd131, %rd1, %rd130;
	st.global.u32 	[%rd131], %r89;
	add.s64 	%rd43, %rd42, 1;
	setp.le.u64 	%p18, %rd4, %rd43;
	mov.b32 	%r90, 0;
	@%p18 bra 	$L__BB1_29;
	add.s64 	%rd132, %rd266, 12884901888;
	shr.s64 	%rd133, %rd132, 32;
	add.s64 	%rd134, %rd4, %rd133;
	shl.b64 	%rd135, %rd134, 2;
	add.s64 	%rd136, %rd66, %rd135;
	ld.u32 	%r90, [%rd136];
$L__BB1_29:
	add.s64 	%rd137, %rd266, 12884901888;
	shr.s64 	%rd138, %rd137, 32;
	add.s64 	%rd139, %rd31, %rd138;
	shl.b64 	%rd140, %rd139, 2;
	add.s64 	%rd141, %rd1, %rd140;
	st.global.u32 	[%rd141], %r90;
	add.s64 	%rd44, %rd43, 1;
	setp.le.u64 	%p19, %rd4, %rd44;
	mov.b32 	%r91, 0;
	@%p19 bra 	$L__BB1_31;
	add.s64 	%rd142, %rd266, 8589934592;
	shr.s64 	%rd143, %rd142, 32;
	add.s64 	%rd144, %rd4, %rd143;
	shl.b64 	%rd145, %rd144, 2;
	add.s64 	%rd146, %rd66, %rd145;
	ld.u32 	%r91, [%rd146];
$L__BB1_31:
	add.s64 	%rd147, %rd266, 8589934592;
	shr.s64 	%rd148, %rd147, 32;
	add.s64 	%rd149, %rd31, %rd148;
	shl.b64 	%rd150, %rd149, 2;
	add.s64 	%rd151, %rd1, %rd150;
	st.global.u32 	[%rd151], %r91;
	add.s64 	%rd45, %rd44, 1;
	setp.le.u64 	%p20, %rd4, %rd45;
	mov.b32 	%r92, 0;
	@%p20 bra 	$L__BB1_33;
	add.s64 	%rd152, %rd266, 4294967296;
	shr.s64 	%rd153, %rd152, 32;
	add.s64 	%rd154, %rd4, %rd153;
	shl.b64 	%rd155, %rd154, 2;
	add.s64 	%rd156, %rd66, %rd155;
	ld.u32 	%r92, [%rd156];
$L__BB1_33:
	add.s64 	%rd157, %rd266, 4294967296;
	shr.s64 	%rd158, %rd157, 32;
	add.s64 	%rd159, %rd31, %rd158;
	shl.b64 	%rd160, %rd159, 2;
	add.s64 	%rd161, %rd1, %rd160;
	st.global.u32 	[%rd161], %r92;
	add.s64 	%rd46, %rd45, 1;
	setp.le.u64 	%p21, %rd4, %rd46;
	mov.b32 	%r93, 0;
	@%p21 bra 	$L__BB1_35;
	shr.s64 	%rd162, %rd266, 32;
	add.s64 	%rd163, %rd4, %rd162;
	shl.b64 	%rd164, %rd163, 2;
	add.s64 	%rd165, %rd66, %rd164;
	ld.u32 	%r93, [%rd165];
$L__BB1_35:
	shr.s64 	%rd166, %rd266, 32;
	add.s64 	%rd167, %rd31, %rd166;
	shl.b64 	%rd168, %rd167, 2;
	add.s64 	%rd169, %rd1, %rd168;
	st.global.u32 	[%rd169], %r93;
	add.s64 	%rd266, %rd266, -34359738368;
	add.s64 	%rd265, %rd265, -32;
	add.s64 	%rd264, %rd264, -32;
	add.s64 	%rd267, %rd46, 1;
	setp.ne.s64 	%p22, %rd267, %rd269;
	@%p22 bra 	$L__BB1_19;
$L__BB1_36:
	setp.eq.s64 	%p23, %rd32, 0;
	@%p23 bra 	$L__BB1_58;
	and.b64  	%rd52, %rd31, 3;
	setp.lt.u64 	%p24, %rd32, 4;
	@%p24 bra 	$L__BB1_47;
	setp.le.u64 	%p25, %rd4, %rd269;
	mov.b32 	%r94, 0;
	@%p25 bra 	$L__BB1_40;
	not.b64 	%rd170, %rd269;
	cvt.s64.s32 	%rd171, %rd170;
	add.s64 	%rd172, %rd4, %rd171;
	shl.b64 	%rd173, %rd172, 2;
	add.s64 	%rd174, %rd66, %rd173;
	ld.u32 	%r94, [%rd174];
$L__BB1_40:
	not.b64 	%rd175, %rd269;
	cvt.s64.s32 	%rd176, %rd175;
	add.s64 	%rd177, %rd31, %rd176;
	shl.b64 	%rd178, %rd177, 2;
	add.s64 	%rd179, %rd1, %rd178;
	st.global.u32 	[%rd179], %r94;
	add.s64 	%rd180, %rd269, 1;
	and.b64  	%rd181, %rd180, 4294967295;
	setp.le.u64 	%p26, %rd4, %rd181;
	mov.b32 	%r95, 0;
	@%p26 bra 	$L__BB1_42;
	shl.b64 	%rd182, %rd269, 32;
	sub.s64 	%rd183, -8589934592, %rd182;
	shr.s64 	%rd184, %rd183, 32;
	add.s64 	%rd185, %rd4, %rd184;
	shl.b64 	%rd186, %rd185, 2;
	add.s64 	%rd187, %rd66, %rd186;
	ld.u32 	%r95, [%rd187];
$L__BB1_42:
	shl.b64 	%rd53, %rd269, 32;
	sub.s64 	%rd188, -8589934592, %rd53;
	shr.s64 	%rd189, %rd188, 32;
	add.s64 	%rd190, %rd31, %rd189;
	shl.b64 	%rd191, %rd190, 2;
	add.s64 	%rd192, %rd1, %rd191;
	st.global.u32 	[%rd192], %r95;
	add.s64 	%rd193, %rd269, 2;
	and.b64  	%rd194, %rd193, 4294967295;
	setp.le.u64 	%p27, %rd4, %rd194;
	mov.b32 	%r96, 0;
	@%p27 bra 	$L__BB1_44;
	sub.s64 	%rd195, -12884901888, %rd53;
	shr.s64 	%rd196, %rd195, 32;
	add.s64 	%rd197, %rd4, %rd196;
	shl.b64 	%rd198, %rd197, 2;
	add.s64 	%rd199, %rd66, %rd198;
	ld.u32 	%r96, [%rd199];
$L__BB1_44:
	sub.s64 	%rd200, -12884901888, %rd53;
	shr.s64 	%rd201, %rd200, 32;
	add.s64 	%rd202, %rd31, %rd201;
	shl.b64 	%rd203, %rd202, 2;
	add.s64 	%rd204, %rd1, %rd203;
	st.global.u32 	[%rd204], %r96;
	add.s64 	%rd205, %rd269, 3;
	and.b64  	%rd206, %rd205, 4294967295;
	setp.le.u64 	%p28, %rd4, %rd206;
	mov.b32 	%r97, 0;
	@%p28 bra 	$L__BB1_46;
	sub.s64 	%rd207, -17179869184, %rd53;
	shr.s64 	%rd208, %rd207, 32;
	add.s64 	%rd209, %rd4, %rd208;
	shl.b64 	%rd210, %rd209, 2;
	add.s64 	%rd211, %rd66, %rd210;
	ld.u32 	%r97, [%rd211];
$L__BB1_46:
	sub.s64 	%rd212, -17179869184, %rd53;
	shr.s64 	%rd213, %rd212, 32;
	add.s64 	%rd214, %rd31, %rd213;
	shl.b64 	%rd215, %rd214, 2;
	add.s64 	%rd216, %rd1, %rd215;
	st.global.u32 	[%rd216], %r97;
	add.s64 	%rd217, %rd269, 4;
	and.b64  	%rd269, %rd217, 4294967295;
$L__BB1_47:
	setp.eq.s64 	%p29, %rd52, 0;
	@%p29 bra 	$L__BB1_58;
	setp.eq.s64 	%p30, %rd52, 1;
	@%p30 bra 	$L__BB1_54;
	setp.le.u64 	%p31, %rd4, %rd269;
	mov.b32 	%r98, 0;
	@%p31 bra 	$L__BB1_51;
	not.b64 	%rd218, %rd269;
	cvt.s64.s32 	%rd219, %rd218;
	add.s64 	%rd220, %rd4, %rd219;
	shl.b64 	%rd221, %rd220, 2;
	add.s64 	%rd222, %rd66, %rd221;
	ld.u32 	%r98, [%rd222];
$L__BB1_51:
	not.b64 	%rd223, %rd269;
	cvt.s64.s32 	%rd224, %rd223;
	add.s64 	%rd225, %rd31, %rd224;
	shl.b64 	%rd226, %rd225, 2;
	add.s64 	%rd227, %rd1, %rd226;
	st.global.u32 	[%rd227], %r98;
	add.s64 	%rd228, %rd269, 1;
	and.b64  	%rd229, %rd228, 4294967295;
	setp.le.u64 	%p32, %rd4, %rd229;
	mov.b32 	%r99, 0;
	@%p32 bra 	$L__BB1_53;
	shl.b64 	%rd230, %rd269, 32;
	sub.s64 	%rd231, -8589934592, %rd230;
	shr.s64 	%rd232, %rd231, 32;
	add.s64 	%rd233, %rd4, %rd232;
	shl.b64 	%rd234, %rd233, 2;
	add.s64 	%rd235, %rd66, %rd234;
	ld.u32 	%r99, [%rd235];
$L__BB1_53:
	shl.b64 	%rd236, %rd269, 32;
	sub.s64 	%rd237, -8589934592, %rd236;
	shr.s64 	%rd238, %rd237, 32;
	add.s64 	%rd239, %rd31, %rd238;
	shl.b64 	%rd240, %rd239, 2;
	add.s64 	%rd241, %rd1, %rd240;
	st.global.u32 	[%rd241], %r99;
	add.s64 	%rd242, %rd269, 2;
	and.b64  	%rd269, %rd242, 4294967295;
$L__BB1_54:
	and.b64  	%rd243, %rd31, 1;
	setp.eq.b64 	%p33, %rd243, 1;
	not.pred 	%p34, %p33;
	@%p34 bra 	$L__BB1_58;
	setp.le.u64 	%p35, %rd4, %rd269;
	mov.b32 	%r100, 0;
	@%p35 bra 	$L__BB1_57;
	not.b64 	%rd244, %rd269;
	cvt.s64.s32 	%rd245, %rd244;
	add.s64 	%rd246, %rd4, %rd245;
	shl.b64 	%rd247, %rd246, 2;
	add.s64 	%rd248, %rd66, %rd247;
	ld.u32 	%r100, [%rd248];
$L__BB1_57:
	not.b64 	%rd249, %rd269;
	cvt.s64.s32 	%rd250, %rd249;
	add.s64 	%rd251, %rd31, %rd250;
	shl.b64 	%rd252, %rd251, 2;
	add.s64 	%rd253, %rd1, %rd252;
	st.global.u32 	[%rd253], %r100;
$L__BB1_58:
	ret;

}


// ===== COMPILED SASS (sm_100) =====

	.target	sm_100

	.elftype	@"ET_EXEC"


//--------------------- .note.nv.tkinfo           --------------------------
	.section	.note.nv.tkinfo,"",@"SHT_NOTE"
	.sectionflags	@"SHF_NOTE_NV_TKINFO"
	.tkinfo
        /*0018*/ 	.word	0x00000002
        /*0030*/ 	.string	""
        /*0030*/ 	.string	"ptxas"
        /*0030*/ 	.string	"Cuda compilation tools, release 13.0, V13.0.88"
        /*0030*/ 	.string	"Build cuda_13.0.r13.0/compiler.36424714_0"
        /*0030*/ 	.string	"-arch sm_100 -m 64 "



//--------------------- .note.nv.cuinfo           --------------------------
	.section	.note.nv.cuinfo,"",@"SHT_NOTE"
	.sectionflags	@"SHF_NOTE_NV_CUINFO"
        /*0018*/ 	.short	0x0002
        /*001a*/ 	.short	0x0064
        /*001c*/ 	.short	0x0082
	.zero		2


//--------------------- .nv.info                  --------------------------
	.section	.nv.info,"",@"SHT_CUDA_INFO"
	.align	4


	//----- nvinfo : EIATTR_REGCOUNT
	.align		4
        /*0000*/ 	.byte	0x04, 0x2f
        /*0002*/ 	.short	(.L_7 - .L_6)
	.align		4
.L_6:
        /*0004*/ 	.word	index@(_Z6kernelPjS_mmS_)
        /*0008*/ 	.word	0x0000003a


	//----- nvinfo : EIATTR_FRAME_SIZE
	.align		4
.L_7:
        /*000c*/ 	.byte	0x04, 0x11
        /*000e*/ 	.short	(.L_9 - .L_8)
	.align		4
.L_8:
        /*0010*/ 	.word	index@($_Z6kernelPjS_mmS_$_Z8multiplyPjS_mmPm)
        /*0014*/ 	.word	0x00000010


	//----- nvinfo : EIATTR_FRAME_SIZE
	.align		4
.L_9:
        /*0018*/ 	.byte	0x04, 0x11
        /*001a*/ 	.short	(.L_11 - .L_10)
	.align		4
.L_10:
        /*001c*/ 	.word	index@(_Z6kernelPjS_mmS_)
        /*0020*/ 	.word	0x00000010


	//----- nvinfo : EIATTR_MIN_STACK_SIZE
	.align		4
.L_11:
        /*0024*/ 	.byte	0x04, 0x12
        /*0026*/ 	.short	(.L_13 - .L_12)
	.align		4
.L_12:
        /*0028*/ 	.word	index@(_Z6kernelPjS_mmS_)
        /*002c*/ 	.word	0x00000010
.L_13:


//--------------------- .nv.compat                --------------------------
	.section	.nv.compat,"",@"SHT_CUDA_COMPAT_INFO"
	.align	4
        /*0000*/ 	.byte	0x02, 0x09, 0x00, 0x00, 0x02, 0x02, 0x01, 0x00, 0x02, 0x05, 0x05, 0x00, 0x03, 0x07, 0x01, 0x01
        /*0010*/ 	.byte	0x02, 0x03, 0x00, 0x00, 0x02, 0x06, 0x01, 0x00, 0x04, 0x0b, 0x08, 0x00, 0x09, 0x00, 0x00, 0x00
        /*0020*/ 	.byte	0x00, 0x00, 0x00, 0x00


//--------------------- .nv.info._Z6kernelPjS_mmS_ --------------------------
	.section	.nv.info._Z6kernelPjS_mmS_,"",@"SHT_CUDA_INFO"
	.sectionflags	@""
	.align	4


	//----- nvinfo : EIATTR_CUDA_API_VERSION
	.align		4
        /*0000*/ 	.byte	0x04, 0x37
        /*0002*/ 	.short	(.L_15 - .L_14)
.L_14:
        /*0004*/ 	.word	0x00000082


	//----- nvinfo : EIATTR_KPARAM_INFO
	.align		4
.L_15:
        /*0008*/ 	.byte	0x04, 0x17
        /*000a*/ 	.short	(.L_17 - .L_16)
.L_16:
        /*000c*/ 	.word	0x00000000
        /*0010*/ 	.short	0x0004
        /*0012*/ 	.short	0x0020
        /*0014*/ 	.byte	0x00, 0xf5, 0x21, 0x00


	//----- nvinfo : EIATTR_KPARAM_INFO
	.align		4
.L_17:
        /*0018*/ 	.byte	0x04, 0x17
        /*001a*/ 	.short	(.L_19 - .L_18)
.L_18:
        /*001c*/ 	.word	0x00000000
        /*0020*/ 	.short	0x0003
        /*0022*/ 	.short	0x0018
        /*0024*/ 	.byte	0x00, 0xf0, 0x21, 0x00


	//----- nvinfo : EIATTR_KPARAM_INFO
	.align		4
.L_19:
        /*0028*/ 	.byte	0x04, 0x17
        /*002a*/ 	.short	(.L_21 - .L_20)
.L_20:
        /*002c*/ 	.word	0x00000000
        /*0030*/ 	.short	0x0002
        /*0032*/ 	.short	0x0010
        /*0034*/ 	.byte	0x00, 0xf0, 0x21, 0x00


	//----- nvinfo : EIATTR_KPARAM_INFO
	.align		4
.L_21:
        /*0038*/ 	.byte	0x04, 0x17
        /*003a*/ 	.short	(.L_23 - .L_22)
.L_22:
        /*003c*/ 	.word	0x00000000
        /*0040*/ 	.short	0x0001
        /*0042*/ 	.short	0x0008
        /*0044*/ 	.byte	0x00, 0xf5, 0x21, 0x00


	//----- nvinfo : EIATTR_KPARAM_INFO
	.align		4
.L_23:
        /*0048*/ 	.byte	0x04, 0x17
        /*004a*/ 	.short	(.L_25 - .L_24)
.L_24:
        /*004c*/ 	.word	0x00000000
        /*0050*/ 	.short	0x0000
        /*0052*/ 	.short	0x0000
        /*0054*/ 	.byte	0x00, 0xf5, 0x21, 0x00


	//----- nvinfo : EIATTR_SPARSE_MMA_MASK
	.align		4
.L_25:
        /*0058*/ 	.byte	0x03, 0x50
        /*005a*/ 	.short	0x0000


	//----- nvinfo : EIATTR_MAXREG_COUNT
	.align		4
        /*005c*/ 	.byte	0x03, 0x1b
        /*005e*/ 	.short	0x00ff


	//----- nvinfo : EIATTR_EXTERNS
	.align		4
        /*0060*/ 	.byte	0x04, 0x0f
        /*0062*/ 	.short	(.L_27 - .L_26)


	//   ....[0]....
	.align		4
.L_26:
        /*0064*/ 	.word	index@(malloc)


	//   ....[1]....
	.align		4
        /*0068*/ 	.word	index@(free)


	//   ....[2]....
	.align		4
        /*006c*/ 	.word	index@(vprintf)


	//----- nvinfo : EIATTR_MERCURY_ISA_VERSION
	.align		4
.L_27:
        /*0070*/ 	.byte	0x03, 0x5f
        /*0072*/ 	.short	0x0101


	//----- nvinfo : EIATTR_VRC_CTA_INIT_COUNT
	.align		4
        /*0074*/ 	.byte	0x02, 0x4a
	.zero		1
	.zero		1


	//----- nvinfo : EIATTR_SYSCALL_OFFSETS
	.align		4
        /*0078*/ 	.byte	0x04, 0x46
        /*007a*/ 	.short	(.L_29 - .L_28)


	//   ....[0]....
.L_28:
        /*007c*/ 	.word	0x00000210


	//   ....[1]....
        /*0080*/ 	.word	0x00000430


	//   ....[2]....
        /*0084*/ 	.word	0x000004d0


	//   ....[3]....
        /*0088*/ 	.word	0x00000570


	//   ....[4]....
        /*008c*/ 	.word	0x00000610


	//   ....[5]....
        /*0090*/ 	.word	0x000007d0


	//   ....[6]....
        /*0094*/ 	.word	0x000008d0


	//   ....[7]....
        /*0098*/ 	.word	0x00000940


	//   ....[8]....
        /*009c*/ 	.word	0x00000b40


	//   ....[9]....
        /*00a0*/ 	.word	0x00000be0


	//   ....[10]....
        /*00a4*/ 	.word	0x00000c80


	//   ....[11]....
        /*00a8*/ 	.word	0x00000d20


	//   ....[12]....
        /*00ac*/ 	.word	0x00000ee0


	//   ....[13]....
        /*00b0*/ 	.word	0x00000fb0


	//   ....[14]....
        /*00b4*/ 	.word	0x000010e0


	//   ....[15]....
        /*00b8*/ 	.word	0x00002700


	//   ....[16]....
        /*00bc*/ 	.word	0x00002920


	//   ....[17]....
        /*00c0*/ 	.word	0x00002a00


	//   ....[18]....
        /*00c4*/ 	.word	0x000047e0


	//   ....[19]....
        /*00c8*/ 	.word	0x000049d0


	//   ....[20]....
        /*00cc*/ 	.word	0x00004bf0


	//   ....[21]....
        /*00d0*/ 	.word	0x00004dd0


	//   ....[22]....
        /*00d4*/ 	.word	0x000051a0


	//   ....[23]....
        /*00d8*/ 	.word	0x00005a60


	//   ....[24]....
        /*00dc*/ 	.word	0x00005b10


	//   ....[25]....
        /*00e0*/ 	.word	0x00006670


	//   ....[26]....
        /*00e4*/ 	.word	0x00006700


	//   ....[27]....
        /*00e8*/ 	.word	0x00006fb0


	//   ....[28]....
        /*00ec*/ 	.word	0x00007060


	//   ....[29]....
        /*00f0*/ 	.word	0x00007bc0


	//   ....[30]....
        /*00f4*/ 	.word	0x00007dc0


	//   ....[31]....
        /*00f8*/ 	.word	0x00008c00


	//   ....[32]....
        /*00fc*/ 	.word	0x000099f0


	//   ....[33]....
        /*0100*/ 	.word	0x0000a1d0


	//   ....[34]....
        /*0104*/ 	.word	0x0000a980


	//   ....[35]....
        /*0108*/ 	.word	0x0000b690


	//   ....[36]....
        /*010c*/ 	.word	0x0000b740


	//   ....[37]....
        /*0110*/ 	.word	0x0000c280


	//   ....[38]....
        /*0114*/ 	.word	0x0000c370


	//   ....[39]....
        /*0118*/ 	.word	0x0000d100


	//   ....[40]....
        /*011c*/ 	.word	0x0000d1b0


	//   ....[41]....
        /*0120*/ 	.word	0x0000dcf0


	//----- nvinfo : EIATTR_EXIT_INSTR_OFFSETS
	.align		4
.L_29:
        /*0124*/ 	.byte	0x04, 0x1c
        /*0126*/ 	.short	(.L_31 - .L_30)


	//   ....[0]....
.L_30:
        /*0128*/ 	.word	0x00001120


	//   ....[1]....
        /*012c*/ 	.word	0x00001b10


	//   ....[2]....
        /*0130*/ 	.word	0x00001f80


	//   ....[3]....
        /*0134*/ 	.word	0x00002210


	//   ....[4]....
        /*0138*/ 	.word	0x00002310


	//----- nvinfo : EIATTR_CRS_STACK_SIZE
	.align		4
.L_31:
        /*013c*/ 	.byte	0x04, 0x1e
        /*013e*/ 	.short	(.L_33 - .L_32)
.L_32:
        /*0140*/ 	.word	0x00000000


	//----- nvinfo : EIATTR_CBANK_PARAM_SIZE
	.align		4
.L_33:
        /*0144*/ 	.byte	0x03, 0x19
        /*0146*/ 	.short	0x0028


	//----- nvinfo : EIATTR_PARAM_CBANK
	.align		4
        /*0148*/ 	.byte	0x04, 0x0a
        /*014a*/ 	.short	(.L_35 - .L_34)
	.align		4
.L_34:
        /*014c*/ 	.word	index@(.nv.constant0._Z6kernelPjS_mmS_)
        /*0150*/ 	.short	0x0380
        /*0152*/ 	.short	0x0028


	//----- nvinfo : EIATTR_SW_WAR
	.align		4
.L_35:
        /*0154*/ 	.byte	0x04, 0x36
        /*0156*/ 	.short	(.L_37 - .L_36)
.L_36:
        /*0158*/ 	.word	0x00000008
.L_37:


//--------------------- .nv.callgraph             --------------------------
	.section	.nv.callgraph,"",@"SHT_CUDA_CALLGRAPH"
	.align	4
	.sectionentsize	8
	.align		4
        /*0000*/ 	.word	0x00000000
	.align		4
        /*0004*/ 	.word	0xffffffff
	.align		4
        /*0008*/ 	.word	index@(_Z6kernelPjS_mmS_)
	.align		4
        /*000c*/ 	.word	index@(vprintf)
	.align		4
        /*0010*/ 	.word	index@(_Z6kernelPjS_mmS_)
	.align		4
        /*0014*/ 	.word	index@(free)
	.align		4
        /*0018*/ 	.word	index@(_Z6kernelPjS_mmS_)
	.align		4
        /*001c*/ 	.word	index@(malloc)
	.align		4
        /*0020*/ 	.word	0x00000000
	.align		4
        /*0024*/ 	.word	0xfffffffe
	.align		4
        /*0028*/ 	.word	0x00000000
	.align		4
        /*002c*/ 	.word	0xfffffffd
	.align		4
        /*0030*/ 	.word	0x00000000
	.align		4
        /*0034*/ 	.word	0xfffffffc


//--------------------- .nv.constant4             --------------------------
	.section	.nv.constant4,"a",@progbits
	.align	8
	.align		8
.nv.constant4:
        /*0000*/ 	.dword	malloc
	.align		8
        /*0008*/ 	.dword	free
	.align		8
        /*0010*/ 	.dword	vprintf
	.align		8
        /*0018*/ 	.dword	$str
	.align		8
        /*0020*/ 	.dword	$str$1
	.align		8
        /*0028*/ 	.dword	$str$2
	.align		8
        /*0030*/ 	.dword	$str$3
	.align		8
        /*0038*/ 	.dword	$str$4
	.align		8
        /*0040*/ 	.dword	$str$5


//--------------------- .text._Z6kernelPjS_mmS_   --------------------------
	.section	.text._Z6kernelPjS_mmS_,"ax",@progbits
	.align	128
        .global         _Z6kernelPjS_mmS_
        .type           _Z6kernelPjS_mmS_,@function
        .size           _Z6kernelPjS_mmS_,(.L_x_209 - _Z6kernelPjS_mmS_)
        .other          _Z6kernelPjS_mmS_,@"STO_CUDA_ENTRY STV_DEFAULT"
_Z6kernelPjS_mmS_:
.text._Z6kernelPjS_mmS_:
[----:B------:R-:W0:Y:S01]  /*0000*/  LDC R1, c[0x0][0x37c] ;  /* 0x0000df00ff017b82 */ /* 0x000e220000000800 */
[----:B------:R-:W1:Y:S01]  /*0010*/  LDCU UR4, c[0x0][0x2f8] ;  /* 0x00005f00ff0477ac */ /* 0x000e620008000800 */
[----:B0-----:R-:W-:Y:S01]  /*0020*/  VIADD R1, R1, 0xfffffff0 ;  /* 0xfffffff001017836 */ /* 0x001fe20000000000 */
[----:B------:R-:W-:Y:S01]  /*0030*/  MOV R20, 0x180 ;  /* 0x0000018000147802 */ /* 0x000fe20000000f00 */
[----:B------:R-:W-:Y:S01]  /*0040*/  IMAD.MOV.U32 R21, RZ, RZ, 0x0 ;  /* 0x00000000ff157424 */ /* 0x000fe200078e00ff */
[----:B------:R-:W0:Y:S01]  /*0050*/  LDCU UR5, c[0x0][0x2fc] ;  /* 0x00005f80ff0577ac */ /* 0x000e220008000800 */
[----:B------:R-:W2:Y:S01]  /*0060*/  LDCU.64 UR6, c[0x0][0x380] ;  /* 0x00007000ff0677ac */ /* 0x000ea20008000a00 */
[----:B------:R-:W3:Y:S01]  /*0070*/  LDCU.64 UR8, c[0x0][0x388] ;  /* 0x00007100ff0877ac */ /* 0x000ee20008000a00 */
[----:B------:R-:W4:Y:S01]  /*0080*/  LDCU.64 UR10, c[0x0][0x390] ;  /* 0x00007200ff0a77ac */ /* 0x000f220008000a00 */
[----:B-1----:R-:W-:Y:S01]  /*0090*/  IADD3 R12, P0, PT, R1, UR4, RZ ;  /* 0x00000004010c7c10 */ /* 0x002fe2000ff1e0ff */
[----:B------:R-:W1:Y:S03]  /*00a0*/  LDCU.64 UR12, c[0x0][0x398] ;  /* 0x00007300ff0c77ac */ /* 0x000e660008000a00 */
[----:B------:R-:W-:Y:S01]  /*00b0*/  IADD3 R16, P1, PT, R12, 0x8, RZ ;  /* 0x000000080c107810 */ /* 0x000fe20007f3e0ff */
[----:B0-----:R-:W-:Y:S01]  /*00c0*/  IMAD.X R13, RZ, RZ, UR5, P0 ;  /* 0x00000005ff0d7e24 */ /* 0x001fe200080e06ff */
[----:B------:R-:W0:Y:S01]  /*00d0*/  LDCU.64 UR36, c[0x0][0x358] ;  /* 0x00006b00ff2477ac */ /* 0x000e220008000a00 */
[----:B--2---:R-:W-:-:S02]  /*00e0*/  IMAD.U32 R4, RZ, RZ, UR6 ;  /* 0x00000006ff047e24 */ /* 0x004fc4000f8e00ff */
[----:B------:R-:W-:Y:S02]  /*00f0*/  IMAD.U32 R5, RZ, RZ, UR7 ;  /* 0x00000007ff057e24 */ /* 0x000fe4000f8e00ff */
[----:B---3--:R-:W-:Y:S02]  /*0100*/  IMAD.U32 R6, RZ, RZ, UR8 ;  /* 0x00000008ff067e24 */ /* 0x008fe4000f8e00ff */
[----:B------:R-:W-:Y:S02]  /*0110*/  IMAD.U32 R7, RZ, RZ, UR9 ;  /* 0x00000009ff077e24 */ /* 0x000fe4000f8e00ff */
[----:B----4-:R-:W-:Y:S02]  /*0120*/  IMAD.U32 R8, RZ, RZ, UR10 ;  /* 0x0000000aff087e24 */ /* 0x010fe4000f8e00ff */
[----:B------:R-:W-:Y:S02]  /*0130*/  IMAD.U32 R9, RZ, RZ, UR11 ;  /* 0x0000000bff097e24 */ /* 0x000fe4000f8e00ff */
[----:B-1----:R-:W-:-:S02]  /*0140*/  IMAD.U32 R10, RZ, RZ, UR12 ;  /* 0x0000000cff0a7e24 */ /* 0x002fc4000f8e00ff */
[----:B------:R-:W-:Y:S02]  /*0150*/  IMAD.U32 R11, RZ, RZ, UR13 ;  /* 0x0000000dff0b7e24 */ /* 0x000fe4000f8e00ff */
[----:B------:R-:W-:-:S07]  /*0160*/  IMAD.X R2, RZ, RZ, R13, P1 ;  /* 0x000000ffff027224 */ /* 0x000fce00008e060d */
[----:B0-----:R-:W-:Y:S05]  /*0170*/  CALL.REL.NOINC `($_Z6kernelPjS_mmS_$_Z8multiplyPjS_mmPm) ;  /* 0x0000002000687944 */ /* 0x001fea0003c00000 */
[----:B------:R-:W-:Y:S01]  /*0180*/  MOV R0, 0x10 ;  /* 0x0000001000007802 */ /* 0x000fe20000000f00 */
[----:B------:R-:W0:Y:S01]  /*0190*/  LDCU.64 UR4, c[0x4][0x18] ;  /* 0x01000300ff0477ac */ /* 0x000e220008000a00 */
[----:B------:R-:W-:Y:S01]  /*01a0*/  IMAD.MOV.U32 R17, RZ, RZ, R4 ;  /* 0x000000ffff117224 */ /* 0x000fe200078e0004 */
[----:B------:R-:W-:Y:S01]  /*01b0*/  CS2R R6, SRZ ;  /* 0x0000000000067805 */ /* 0x000fe2000001ff00 */
[----:B------:R1:W2:Y:S01]  /*01c0*/  LDC.64 R8, c[0x4][R0] ;  /* 0x0100000000087b82 */ /* 0x0002a20000000a00 */
[----:B------:R-:W-:Y:S02]  /*01d0*/  IMAD.MOV.U32 R18, RZ, RZ, R5 ;  /* 0x000000ffff127224 */ /* 0x000fe400078e0005 */
[----:B0-----:R-:W-:Y:S02]  /*01e0*/  IMAD.U32 R4, RZ, RZ, UR4 ;  /* 0x00000004ff047e24 */ /* 0x001fe4000f8e00ff */
[----:B-1----:R-:W-:-:S07]  /*01f0*/  IMAD.U32 R5, RZ, RZ, UR5 ;  /* 0x00000005ff057e24 */ /* 0x002fce000f8e00ff */
[----:B------:R-:W-:-:S07]  /*0200*/  LEPC R20, `(.L_x_0) ;  /* 0x000000001014794e */ /* 0x000fce0000000000 */
[----:B--2---:R-:W-:Y:S05]  /*0210*/  CALL.ABS.NOINC R8 ;  /* 0x0000000008007343 */ /* 0x004fea0003c00000 */
.L_x_0:
[----:B------:R-:W2:Y:S01]  /*0220*/  LDL.64 R28, [R1] ;  /* 0x00000000011c7983 */ /* 0x000ea20000100a00 */
[----:B------:R-:W-:Y:S01]  /*0230*/  BSSY.RECONVERGENT B7, `(.L_x_1) ;  /* 0x000005f000077945 */ /* 0x000fe20003800200 */
[----:B--2---:R-:W-:-:S04]  /*0240*/  ISETP.NE.U32.AND P0, PT, R28, RZ, PT ;  /* 0x000000ff1c00720c */ /* 0x004fc80003f05070 */
[----:B------:R-:W-:-:S13]  /*0250*/  ISETP.NE.AND.EX P0, PT, R29, RZ, PT, P0 ;  /* 0x000000ff1d00720c */ /* 0x000fda0003f05300 */
[----:B------:R-:W-:Y:S05]  /*0260*/  @!P0 BRA `(.L_x_2) ;  /* 0x00000004006c8947 */ /* 0x000fea0003800000 */
[C---:B------:R-:W-:Y:S01]  /*0270*/  ISETP.GE.U32.AND P0, PT, R28.reuse, 0x4, PT ;  /* 0x000000041c00780c */ /* 0x040fe20003f06070 */
[----:B------:R-:W-:Y:S01]  /*0280*/  BSSY.RECONVERGENT B6, `(.L_x_3) ;  /* 0x000003e000067945 */ /* 0x000fe20003800200 */
[----:B------:R-:W-:Y:S01]  /*0290*/  LOP3.LUT R23, R28, 0x3, RZ, 0xc0, !PT ;  /* 0x000000031c177812 */ /* 0x000fe200078ec0ff */
[----:B------:R-:W-:Y:S01]  /*02a0*/  IMAD.MOV.U32 R24, RZ, RZ, RZ ;  /* 0x000000ffff187224 */ /* 0x000fe200078e00ff */
[----:B------:R-:W-:Y:S02]  /*02b0*/  ISETP.GE.U32.AND.EX P0, PT, R29, RZ, PT, P0 ;  /* 0x000000ff1d00720c */ /* 0x000fe40003f06100 */
[----:B------:R-:W-:-:S11]  /*02c0*/  CS2R R30, SRZ ;  /* 0x00000000001e7805 */ /* 0x000fd6000001ff00 */
[----:B------:R-:W-:Y:S05]  /*02d0*/  @!P0 BRA `(.L_x_4) ;  /* 0x0000000000e08947 */ /* 0x000fea0003800000 */
[----:B------:R-:W-:Y:S01]  /*02e0*/  IADD3 R26, P0, PT, R17, 0x8, RZ ;  /* 0x00000008111a7810 */ /* 0x000fe20007f1e0ff */
[--C-:B------:R-:W-:Y:S01]  /*02f0*/  IMAD.MOV.U32 R31, RZ, RZ, R29.reuse ;  /* 0x000000ffff1f7224 */ /* 0x100fe200078e001d */
[----:B------:R-:W-:Y:S01]  /*0300*/  LOP3.LUT R30, R28, 0xfffffffc, RZ, 0xc0, !PT ;  /* 0xfffffffc1c1e7812 */ /* 0x000fe200078ec0ff */
[----:B------:R-:W-:Y:S02]  /*0310*/  IMAD.MOV.U32 R22, RZ, RZ, R29 ;  /* 0x000000ffff167224 */ /* 0x000fe400078e001d */
[----:B------:R-:W-:Y:S02]  /*0320*/  IMAD.X R27, RZ, RZ, R18, P0 ;  /* 0x000000ffff1b7224 */ /* 0x000fe400000e0612 */
[----:B------:R-:W-:-:S07]  /*0330*/  IMAD.MOV.U32 R19, RZ, RZ, R30 ;  /* 0x000000ffff137224 */ /* 0x000fce00078e001e */
.L_x_9:
[----:B------:R-:W2:Y:S01]  /*0340*/  LD.E R0, desc[UR36][R26.64+-0x8] ;  /* 0xfffff8241a007980 */ /* 0x000ea2000c101900 */
[----:B------:R-:W-:Y:S01]  /*0350*/  MOV R25, 0x10 ;  /* 0x0000001000197802 */ /* 0x000fe20000000f00 */
[----:B------:R-:W0:Y:S01]  /*0360*/  LDCU.64 UR4, c[0x4][0x20] ;  /* 0x01000400ff0477ac */ /* 0x000e220008000a00 */
[----:B------:R-:W-:Y:S01]  /*0370*/  IADD3 R19, P0, PT, R19, -0x4, RZ ;  /* 0xfffffffc13137810 */ /* 0x000fe20007f1e0ff */
[----:B------:R-:W-:Y:S01]  /*0380*/  IMAD.MOV.U32 R6, RZ, RZ, R16 ;  /* 0x000000ffff067224 */ /* 0x000fe200078e0010 */
[----:B------:R1:W3:Y:S01]  /*0390*/  LDC.64 R8, c[0x4][R25] ;  /* 0x0100000019087b82 */ /* 0x0002e20000000a00 */
[----:B------:R-:W-:Y:S01]  /*03a0*/  IMAD.MOV.U32 R7, RZ, RZ, R2 ;  /* 0x000000ffff077224 */ /* 0x000fe200078e0002 */
[----:B------:R-:W-:Y:S02]  /*03b0*/  IADD3.X R22, PT, PT, R22, -0x1, RZ, P0, !PT ;  /* 0xffffffff16167810 */ /* 0x000fe400007fe4ff */
[----:B------:R-:W-:-:S04]  /*03c0*/  ISETP.NE.U32.AND P0, PT, R19, RZ, PT ;  /* 0x000000ff1300720c */ /* 0x000fc80003f05070 */
[----:B------:R-:W-:-:S04]  /*03d0*/  ISETP.NE.AND.EX P0, PT, R22, RZ, PT, P0 ;  /* 0x000000ff1600720c */ /* 0x000fc80003f05300 */
[----:B------:R-:W-:Y:S01]  /*03e0*/  P2R R32, PR, RZ, 0x1 ;  /* 0x00000001ff207803 */ /* 0x000fe20000000000 */
[----:B0-----:R-:W-:Y:S02]  /*03f0*/  IMAD.U32 R4, RZ, RZ, UR4 ;  /* 0x00000004ff047e24 */ /* 0x001fe4000f8e00ff */
[----:B------:R-:W-:Y:S01]  /*0400*/  IMAD.U32 R5, RZ, RZ, UR5 ;  /* 0x00000005ff057e24 */ /* 0x000fe2000f8e00ff */
[----:B--23--:R1:W-:Y:S06]  /*0410*/  STL [R1+0x8], R0 ;  /* 0x0000080001007387 */ /* 0x00c3ec0000100800 */
[----:B------:R-:W-:-:S07]  /*0420*/  LEPC R20, `(.L_x_5) ;  /* 0x000000001014794e */ /* 0x000fce0000000000 */
[----:B-1----:R-:W-:Y:S05]  /*0430*/  CALL.ABS.NOINC R8 ;  /* 0x0000000008007343 */ /* 0x002fea0003c00000 */
.L_x_5:
[----:B------:R-:W2:Y:S01]  /*0440*/  LD.E R0, desc[UR36][R26.64+-0x4] ;  /* 0xfffffc241a007980 */ /* 0x000ea2000c101900 */
[----:B------:R0:W1:Y:S01]  /*0450*/  LDC.64 R8, c[0x4][R25] ;  /* 0x0100000019087b82 */ /* 0x0000620000000a00 */
[----:B------:R-:W3:Y:S01]  /*0460*/  LDCU.64 UR4, c[0x4][0x20] ;  /* 0x01000400ff0477ac */ /* 0x000ee20008000a00 */
[----:B------:R-:W-:Y:S02]  /*0470*/  IMAD.MOV.U32 R6, RZ, RZ, R16 ;  /* 0x000000ffff067224 */ /* 0x000fe400078e0010 */
[----:B------:R-:W-:Y:S02]  /*0480*/  IMAD.MOV.U32 R7, RZ, RZ, R2 ;  /* 0x000000ffff077224 */ /* 0x000fe400078e0002 */
[----:B---3--:R-:W-:Y:S02]  /*0490*/  IMAD.U32 R4, RZ, RZ, UR4 ;  /* 0x00000004ff047e24 */ /* 0x008fe4000f8e00ff */
[----:B------:R-:W-:Y:S01]  /*04a0*/  IMAD.U32 R5, RZ, RZ, UR5 ;  /* 0x00000005ff057e24 */ /* 0x000fe2000f8e00ff */
[----:B-12---:R0:W-:Y:S06]  /*04b0*/  STL [R1+0x8], R0 ;  /* 0x0000080001007387 */ /* 0x0061ec0000100800 */
[----:B------:R-:W-:-:S07]  /*04c0*/  LEPC R20, `(.L_x_6) ;  /* 0x000000001014794e */ /* 0x000fce0000000000 */
[----:B0-----:R-:W-:Y:S05]  /*04d0*/  CALL.ABS.NOINC R8 ;  /* 0x0000000008007343 */ /* 0x001fea0003c00000 */
.L_x_6:
        /* <DEDUP_REMOVED lines=10> */
.L_x_7:
        /* <DEDUP_REMOVED lines=10> */
.L_x_8:
[----:B------:R-:W-:Y:S02]  /*0620*/  ISETP.NE.AND P6, PT, R32, RZ, PT ;  /* 0x000000ff2000720c */ /* 0x000fe40003fc5270 */
[----:B------:R-:W-:-:S05]  /*0630*/  IADD3 R26, P0, PT, R26, 0x10, RZ ;  /* 0x000000101a1a7810 */ /* 0x000fca0007f1e0ff */
[----:B------:R-:W-:-:S06]  /*0640*/  IMAD.X R27, RZ, RZ, R27, P0 ;  /* 0x000000ffff1b7224 */ /* 0x000fcc00000e061b */
[----:B------:R-:W-:Y:S05]  /*0650*/  @P6 BRA `(.L_x_9) ;  /* 0xfffffffc00386947 */ /* 0x000fea000383ffff */
.L_x_4:
[----:B------:R-:W-:Y:S05]  /*0660*/  BSYNC.RECONVERGENT B6 ;  /* 0x0000000000067941 */ /* 0x000fea0003800200 */
.L_x_3:
[----:B------:R-:W-:-:S04]  /*0670*/  ISETP.NE.U32.AND P0, PT, R23, RZ, PT ;  /* 0x000000ff1700720c */ /* 0x000fc80003f05070 */
[----:B------:R-:W-:-:S13]  /*0680*/  ISETP.NE.AND.EX P0, PT, R24, RZ, PT, P0 ;  /* 0x000000ff1800720c */ /* 0x000fda0003f05300 */
[----:B------:R-:W-:Y:S05]  /*0690*/  @!P0 BRA `(.L_x_2) ;  /* 0x0000000000608947 */ /* 0x000fea0003800000 */
[----:B------:R-:W-:-:S04]  /*06a0*/  LEA R19, P0, R30, R17, 0x2 ;  /* 0x000000111e137211 */ /* 0x000fc800078010ff */
[----:B------:R-:W-:-:S09]  /*06b0*/  LEA.HI.X R22, R30, R18, R31, 0x2, P0 ;  /* 0x000000121e167211 */ /* 0x000fd200000f141f */
.L_x_11:
[----:B------:R-:W-:Y:S02]  /*06c0*/  IMAD.MOV.U32 R6, RZ, RZ, R19 ;  /* 0x000000ffff067224 */ /* 0x000fe400078e0013 */
[----:B------:R-:W-:Y:S01]  /*06d0*/  IMAD.MOV.U32 R7, RZ, RZ, R22 ;  /* 0x000000ffff077224 */ /* 0x000fe200078e0016 */
[----:B------:R-:W-:Y:S01]  /*06e0*/  MOV R3, 0x10 ;  /* 0x0000001000037802 */ /* 0x000fe20000000f00 */
[----:B------:R-:W0:Y:S03]  /*06f0*/  LDCU.64 UR4, c[0x4][0x20] ;  /* 0x01000400ff0477ac */ /* 0x000e260008000a00 */
[----:B------:R1:W2:Y:S01]  /*0700*/  LD.E R0, desc[UR36][R6.64] ;  /* 0x0000002406007980 */ /* 0x0002a2000c101900 */
[----:B------:R3:W4:Y:S01]  /*0710*/  LDC.64 R8, c[0x4][R3] ;  /* 0x0100000003087b82 */ /* 0x0007220000000a00 */
[----:B------:R-:W-:-:S04]  /*0720*/  IADD3 R23, P0, PT, R23, -0x1, RZ ;  /* 0xffffffff17177810 */ /* 0x000fc80007f1e0ff */
[----:B------:R-:W-:Y:S02]  /*0730*/  IADD3.X R24, PT, PT, R24, -0x1, RZ, P0, !PT ;  /* 0xffffffff18187810 */ /* 0x000fe400007fe4ff */
[----:B------:R-:W-:Y:S01]  /*0740*/  ISETP.NE.U32.AND P0, PT, R23, RZ, PT ;  /* 0x000000ff1700720c */ /* 0x000fe20003f05070 */
[----:B-1----:R-:W-:-:S03]  /*0750*/  IMAD.MOV.U32 R6, RZ, RZ, R16 ;  /* 0x000000ffff067224 */ /* 0x002fc600078e0010 */
[----:B------:R-:W-:Y:S01]  /*0760*/  ISETP.NE.AND.EX P0, PT, R24, RZ, PT, P0 ;  /* 0x000000ff1800720c */ /* 0x000fe20003f05300 */
[----:B------:R-:W-:Y:S02]  /*0770*/  IMAD.MOV.U32 R7, RZ, RZ, R2 ;  /* 0x000000ffff077224 */ /* 0x000fe400078e0002 */
[----:B0-----:R-:W-:Y:S01]  /*0780*/  IMAD.U32 R4, RZ, RZ, UR4 ;  /* 0x00000004ff047e24 */ /* 0x001fe2000f8e00ff */
[----:B------:R-:W-:Y:S01]  /*0790*/  P2R R25, PR, RZ, 0x1 ;  /* 0x00000001ff197803 */ /* 0x000fe20000000000 */
[----:B------:R-:W-:Y:S01]  /*07a0*/  IMAD.U32 R5, RZ, RZ, UR5 ;  /* 0x00000005ff057e24 */ /* 0x000fe2000f8e00ff */
[----:B--2-4-:R3:W-:Y:S07]  /*07b0*/  STL [R1+0x8], R0 ;  /* 0x0000080001007387 */ /* 0x0147ee0000100800 */
[----:B------:R-:W-:-:S07]  /*07c0*/  LEPC R20, `(.L_x_10) ;  /* 0x000000001014794e */ /* 0x000fce0000000000 */
[----:B---3--:R-:W-:Y:S05]  /*07d0*/  CALL.ABS.NOINC R8 ;  /* 0x0000000008007343 */ /* 0x008fea0003c00000 */
.L_x_10:
[----:B------:R-:W-:Y:S02]  /*07e0*/  ISETP.NE.AND P6, PT, R25, RZ, PT ;  /* 0x000000ff1900720c */ /* 0x000fe40003fc5270 */
[----:B------:R-:W-:-:S05]  /*07f0*/  IADD3 R19, P0, PT, R19, 0x4, RZ ;  /* 0x0000000413137810 */ /* 0x000fca0007f1e0ff */
[----:B------:R-:W-:-:S06]  /*0800*/  IMAD.X R22, RZ, RZ, R22, P0 ;  /* 0x000000ffff167224 */ /* 0x000fcc00000e0616 */
[----:B------:R-:W-:Y:S05]  /*0810*/  @P6 BRA `(.L_x_11) ;  /* 0xfffffffc00a86947 */ /* 0x000fea000383ffff */
.L_x_2:
[----:B------:R-:W-:Y:S05]  /*0820*/  BSYNC.RECONVERGENT B7 ;  /* 0x0000000000077941 */ /* 0x000fea0003800200 */
.L_x_1:
[----:B------:R-:W-:Y:S01]  /*0830*/  MOV R19, 0x10 ;  /* 0x0000001000137802 */ /* 0x000fe20000000f00 */
[----:B------:R-:W0:Y:S01]  /*0840*/  LDCU.64 UR4, c[0x4][0x28] ;  /* 0x01000500ff0477ac */ /* 0x000e220008000a00 */
[----:B------:R-:W-:Y:S02]  /*0850*/  ISETP.NE.U32.AND P0, PT, R28, RZ, PT ;  /* 0x000000ff1c00720c */ /* 0x000fe40003f05070 */
[----:B------:R-:W-:Y:S01]  /*0860*/  CS2R R6, SRZ ;  /* 0x0000000000067805 */ /* 0x000fe2000001ff00 */
[----:B------:R1:W2:Y:S01]  /*0870*/  LDC.64 R8, c[0x4][R19] ;  /* 0x0100000013087b82 */ /* 0x0002a20000000a00 */
[----:B------:R-:W-:-:S04]  /*0880*/  ISETP.NE.AND.EX P0, PT, R29, RZ, PT, P0 ;  /* 0x000000ff1d00720c */ /* 0x000fc80003f05300 */
[----:B------:R-:W-:Y:S01]  /*0890*/  P2R R22, PR, RZ, 0x1 ;  /* 0x00000001ff167803 */ /* 0x000fe20000000000 */
[----:B0-----:R-:W-:Y:S02]  /*08a0*/  IMAD.U32 R4, RZ, RZ, UR4 ;  /* 0x00000004ff047e24 */ /* 0x001fe4000f8e00ff */
[----:B-1----:R-:W-:-:S07]  /*08b0*/  IMAD.U32 R5, RZ, RZ, UR5 ;  /* 0x00000005ff057e24 */ /* 0x002fce000f8e00ff */
[----:B------:R-:W-:-:S07]  /*08c0*/  LEPC R20, `(.L_x_12) ;  /* 0x000000001014794e */ /* 0x000fce0000000000 */
[----:B--2---:R-:W-:Y:S05]  /*08d0*/  CALL.ABS.NOINC R8 ;  /* 0x0000000008007343 */ /* 0x004fea0003c00000 */
.L_x_12:
[----:B------:R0:W1:Y:S01]  /*08e0*/  LDC.64 R8, c[0x4][R19] ;  /* 0x0100000013087b82 */ /* 0x0000620000000a00 */
[----:B------:R-:W2:Y:S01]  /*08f0*/  LDCU.64 UR4, c[0x4][0x30] ;  /* 0x01000600ff0477ac */ /* 0x000ea20008000a00 */
[----:B------:R-:W-:Y:S01]  /*0900*/  CS2R R6, SRZ ;  /* 0x0000000000067805 */ /* 0x000fe2000001ff00 */
[----:B--2---:R-:W-:Y:S02]  /*0910*/  IMAD.U32 R4, RZ, RZ, UR4 ;  /* 0x00000004ff047e24 */ /* 0x004fe4000f8e00ff */
[----:B0-----:R-:W-:-:S07]  /*0920*/  IMAD.U32 R5, RZ, RZ, UR5 ;  /* 0x00000005ff057e24 */ /* 0x001fce000f8e00ff */
[----:B------:R-:W-:-:S07]  /*0930*/  LEPC R20, `(.L_x_13) ;  /* 0x000000001014794e */ /* 0x000fce0000000000 */
[----:B-1----:R-:W-:Y:S05]  /*0940*/  CALL.ABS.NOINC R8 ;  /* 0x0000000008007343 */ /* 0x002fea0003c00000 */
.L_x_13:
[----:B------:R-:W-:Y:S01]  /*0950*/  ISETP.NE.AND P6, PT, R22, RZ, PT ;  /* 0x000000ff1600720c */ /* 0x000fe20003fc5270 */
[----:B------:R-:W-:-:S12]  /*0960*/  BSSY.RECONVERGENT B7, `(.L_x_14) ;  /* 0x000005d000077945 */ /* 0x000fd80003800200 */
        /* <DEDUP_REMOVED lines=14> */
.L_x_22:
        /* <DEDUP_REMOVED lines=16> */
.L_x_18:
        /* <DEDUP_REMOVED lines=10> */
.L_x_19:
        /* <DEDUP_REMOVED lines=10> */
.L_x_20:
        /* <DEDUP_REMOVED lines=10> */
.L_x_21:
[----:B------:R-:W-:Y:S02]  /*0d30*/  ISETP.NE.AND P6, PT, R32, RZ, PT ;  /* 0x000000ff2000720c */ /* 0x000fe40003fc5270 */
[----:B------:R-:W-:-:S05]  /*0d40*/  IADD3 R26, P0, PT, R26, 0x10, RZ ;  /* 0x000000101a1a7810 */ /* 0x000fca0007f1e0ff */
[----:B------:R-:W-:-:S06]  /*0d50*/  IMAD.X R27, RZ, RZ, R27, P0 ;  /* 0x000000ffff1b7224 */ /* 0x000fcc00000e061b */
[----:B------:R-:W-:Y:S05]  /*0d60*/  @P6 BRA `(.L_x_22) ;  /* 0xfffffffc00386947 */ /* 0x000fea000383ffff */
.L_x_17:
[----:B------:R-:W-:Y:S05]  /*0d70*/  BSYNC.RECONVERGENT B6 ;  /* 0x0000000000067941 */ /* 0x000fea0003800200 */
.L_x_16:
[----:B------:R-:W-:-:S04]  /*0d80*/  ISETP.NE.U32.AND P0, PT, R23, RZ, PT ;  /* 0x000000ff1700720c */ /* 0x000fc80003f05070 */
[----:B------:R-:W-:-:S13]  /*0d90*/  ISETP.NE.AND.EX P0, PT, R24, RZ, PT, P0 ;  /* 0x000000ff1800720c */ /* 0x000fda0003f05300 */
[----:B------:R-:W-:Y:S05]  /*0da0*/  @!P0 BRA `(.L_x_15) ;  /* 0x0000000000608947 */ /* 0x000fea0003800000 */
[----:B------:R-:W-:-:S04]  /*0db0*/  LEA R19, P0, R30, R17, 0x2 ;  /* 0x000000111e137211 */ /* 0x000fc800078010ff */
[----:B------:R-:W-:-:S09]  /*0dc0*/  LEA.HI.X R22, R30, R18, R31, 0x2, P0 ;  /* 0x000000121e167211 */ /* 0x000fd200000f141f */
.L_x_24:
        /* <DEDUP_REMOVED lines=18> */
.L_x_23:
[----:B------:R-:W-:Y:S02]  /*0ef0*/  ISETP.NE.AND P6, PT, R25, RZ, PT ;  /* 0x000000ff1900720c */ /* 0x000fe40003fc5270 */
[----:B------:R-:W-:-:S05]  /*0f00*/  IADD3 R19, P0, PT, R19, 0x4, RZ ;  /* 0x0000000413137810 */ /* 0x000fca0007f1e0ff */
[----:B------:R-:W-:-:S06]  /*0f10*/  IMAD.X R22, RZ, RZ, R22, P0 ;  /* 0x000000ffff167224 */ /* 0x000fcc00000e0616 */
[----:B------:R-:W-:Y:S05]  /*0f20*/  @P6 BRA `(.L_x_24) ;  /* 0xfffffffc00a86947 */ /* 0x000fea000383ffff */
.L_x_15:
[----:B------:R-:W-:Y:S05]  /*0f30*/  BSYNC.RECONVERGENT B7 ;  /* 0x0000000000077941 */ /* 0x000fea0003800200 */
.L_x_14:
[----:B------:R-:W-:Y:S01]  /*0f40*/  MOV R19, 0x10 ;  /* 0x0000001000137802 */ /* 0x000fe20000000f00 */
[----:B------:R-:W0:Y:S01]  /*0f50*/  LDCU.64 UR4, c[0x4][0x28] ;  /* 0x01000500ff0477ac */ /* 0x000e220008000a00 */
[----:B------:R-:W-:Y:S02]  /*0f60*/  CS2R R6, SRZ ;  /* 0x0000000000067805 */ /* 0x000fe4000001ff00 */
[----:B------:R1:W2:Y:S01]  /*0f70*/  LDC.64 R8, c[0x4][R19] ;  /* 0x0100000013087b82 */ /* 0x0002a20000000a00 */
[----:B0-----:R-:W-:Y:S02]  /*0f80*/  IMAD.U32 R4, RZ, RZ, UR4 ;  /* 0x00000004ff047e24 */ /* 0x001fe4000f8e00ff */
[----:B-1----:R-:W-:-:S07]  /*0f90*/  IMAD.U32 R5, RZ, RZ, UR5 ;  /* 0x00000005ff057e24 */ /* 0x002fce000f8e00ff */
[----:B------:R-:W-:-:S07]  /*0fa0*/  LEPC R20, `(.L_x_25) ;  /* 0x000000001014794e */ /* 0x000fce0000000000 */
[----:B--2---:R-:W-:Y:S05]  /*0fb0*/  CALL.ABS.NOINC R8 ;  /* 0x0000000008007343 */ /* 0x004fea0003c00000 */
.L_x_25:
[----:B------:R-:W0:Y:S01]  /*0fc0*/  LDC.64 R6, c[0x0][0x390] ;  /* 0x0000e400ff067b82 */ /* 0x000e220000000a00 */
[----:B------:R-:W-:Y:S07]  /*0fd0*/  BSSY.RECONVERGENT B6, `(.L_x_26) ;  /* 0x0000012000067945 */ /* 0x000fee0003800200 */
[----:B------:R-:W0:Y:S02]  /*0fe0*/  LDC.64 R4, c[0x0][0x398] ;  /* 0x0000e600ff047b82 */ /* 0x000e240000000a00 */
[----:B0-----:R-:W-:-:S05]  /*0ff0*/  IADD3 R23, P0, PT, R4, R6, RZ ;  /* 0x0000000604177210 */ /* 0x001fca0007f1e0ff */
[----:B------:R-:W-:Y:S01]  /*1000*/  IMAD.X R22, R5, 0x1, R7, P0 ;  /* 0x0000000105167824 */ /* 0x000fe200000e0607 */
[----:B------:R-:W-:-:S04]  /*1010*/  ISETP.GT.U32.AND P0, PT, R28, R23, PT ;  /* 0x000000171c00720c */ /* 0x000fc80003f04070 */
[----:B------:R-:W-:-:S13]  /*1020*/  ISETP.GT.U32.AND.EX P0, PT, R29, R22, PT, P0 ;  /* 0x000000161d00720c */ /* 0x000fda0003f04100 */
[----:B------:R-:W-:Y:S05]  /*1030*/  @!P0 BRA `(.L_x_27) ;  /* 0x00000000002c8947 */ /* 0x000fea0003800000 */
[----:B------:R-:W-:Y:S01]  /*1040*/  IADD3 R8, P0, PT, R28, -R23, RZ ;  /* 0x800000171c087210 */ /* 0x000fe20007f1e0ff */
[----:B------:R0:W1:Y:S01]  /*1050*/  LDC.64 R10, c[0x4][R19] ;  /* 0x01000000130a7b82 */ /* 0x0000620000000a00 */
[----:B------:R-:W2:Y:S01]  /*1060*/  LDCU.64 UR4, c[0x4][0x40] ;  /* 0x01000800ff0477ac */ /* 0x000ea20008000a00 */
[----:B------:R-:W-:Y:S02]  /*1070*/  IMAD.MOV.U32 R6, RZ, RZ, R16 ;  /* 0x000000ffff067224 */ /* 0x000fe400078e0010 */
[----:B------:R-:W-:Y:S02]  /*1080*/  IMAD.X R9, R29, 0x1, ~R22, P0 ;  /* 0x000000011d097824 */ /* 0x000fe400000e0e16 */
[----:B------:R-:W-:-:S03]  /*1090*/  IMAD.MOV.U32 R7, RZ, RZ, R2 ;  /* 0x000000ffff077224 */ /* 0x000fc600078e0002 */
[----:B------:R0:W-:Y:S01]  /*10a0*/  STL.64 [R1+0x8], R8 ;  /* 0x0000080801007387 */ /* 0x0001e20000100a00 */
[----:B--2---:R-:W-:Y:S02]  /*10b0*/  IMAD.U32 R4, RZ, RZ, UR4 ;  /* 0x00000004ff047e24 */ /* 0x004fe4000f8e00ff */
[----:B0-----:R-:W-:-:S07]  /*10c0*/  IMAD.U32 R5, RZ, RZ, UR5 ;  /* 0x00000005ff057e24 */ /* 0x001fce000f8e00ff */
[----:B------:R-:W-:-:S07]  /*10d0*/  LEPC R20, `(.L_x_27) ;  /* 0x000000001014794e */ /* 0x000fce0000000000 */
[----:B-1----:R-:W-:Y:S05]  /*10e0*/  CALL.ABS.NOINC R10 ;  /* 0x000000000a007343 */ /* 0x002fea0003c00000 */
.L_x_27:
[----:B------:R-:W-:Y:S05]  /*10f0*/  BSYNC.RECONVERGENT B6 ;  /* 0x0000000000067941 */ /* 0x000fea0003800200 */
.L_x_26:
[----:B------:R-:W-:-:S04]  /*1100*/  ISETP.NE.U32.AND P0, PT, R23, RZ, PT ;  /* 0x000000ff1700720c */ /* 0x000fc80003f05070 */
[----:B------:R-:W-:-:S13]  /*1110*/  ISETP.NE.AND.EX P0, PT, R22, RZ, PT, P0 ;  /* 0x000000ff1600720c */ /* 0x000fda0003f05300 */
[----:B------:R-:W-:Y:S05]  /*1120*/  @!P0 EXIT ;  /* 0x000000000000894d */ /* 0x000fea0003800000 */
[C---:B------:R-:W-:Y:S01]  /*1130*/  ISETP.GE.U32.AND P1, PT, R23.reuse, 0x8, PT ;  /* 0x000000081700780c */ /* 0x040fe20003f26070 */
[----:B------:R-:W-:Y:S01]  /*1140*/  IMAD.MOV.U32 R3, RZ, RZ, RZ ;  /* 0x000000ffff037224 */ /* 0x000fe200078e00ff */
[----:B------:R-:W-:Y:S01]  /*1150*/  LOP3.LUT R27, R23, 0x7, RZ, 0xc0, !PT ;  /* 0x00000007171b7812 */ /* 0x000fe200078ec0ff */
[----:B------:R-:W-:Y:S01]  /*1160*/  IMAD.MOV.U32 R30, RZ, RZ, RZ ;  /* 0x000000ffff1e7224 */ /* 0x000fe200078e00ff */
[----:B------:R-:W-:Y:S02]  /*1170*/  ISETP.GE.U32.AND.EX P1, PT, R22, RZ, PT, P1 ;  /* 0x000000ff1600720c */ /* 0x000fe40003f26110 */
[----:B------:R-:W-:-:S04]  /*1180*/  ISETP.NE.U32.AND P0, PT, R27, RZ, PT ;  /* 0x000000ff1b00720c */ /* 0x000fc80003f05070 */
[----:B------:R-:W-:-:S07]  /*1190*/  ISETP.NE.AND.EX P0, PT, RZ, RZ, PT, P0 ;  /* 0x000000ffff00720c */ /* 0x000fce0003f05300 */
[----:B------:R-:W-:Y:S06]  /*11a0*/  @!P1 BRA `(.L_x_28) ;  /* 0x0000000800589947 */ /* 0x000fec0003800000 */
[----:B------:R-:W0:Y:S01]  /*11b0*/  LDCU.64 UR4, c[0x0][0x3a0] ;  /* 0x00007400ff0477ac */ /* 0x000e220008000a00 */
[C---:B------:R-:W-:Y:S01]  /*11c0*/  LEA R21, P2, R28.reuse, R17, 0x2 ;  /* 0x000000111c157211 */ /* 0x040fe200078410ff */
[----:B------:R-:W-:Y:S01]  /*11d0*/  BSSY.RECONVERGENT B0, `(.L_x_28) ;  /* 0x0000093000007945 */ /* 0x000fe20003800200 */
[----:B------:R-:W-:Y:S01]  /*11e0*/  LOP3.LUT R3, R23, 0xfffffff8, RZ, 0xc0, !PT ;  /* 0xfffffff817037812 */ /* 0x000fe200078ec0ff */
[----:B------:R-:W-:Y:S01]  /*11f0*/  IMAD.MOV.U32 R30, RZ, RZ, R22 ;  /* 0x000000ffff1e7224 */ /* 0x000fe200078e0016 */
[----:B------:R-:W-:Y:S01]  /*1200*/  IADD3 R21, P3, PT, R21, -0x4, RZ ;  /* 0xfffffffc15157810 */ /* 0x000fe20007f7e0ff */
[----:B------:R-:W-:Y:S01]  /*1210*/  IMAD.MOV.U32 R19, RZ, RZ, RZ ;  /* 0x000000ffff137224 */ /* 0x000fe200078e00ff */
[----:B------:R-:W-:Y:S01]  /*1220*/  LEA.HI.X R24, R28, R18, R29, 0x2, P2 ;  /* 0x000000121c187211 */ /* 0x000fe200010f141d */
[----:B------:R-:W-:Y:S02]  /*1230*/  IMAD.MOV.U32 R20, RZ, RZ, RZ ;  /* 0x000000ffff147224 */ /* 0x000fe400078e00ff */
[----:B------:R-:W-:Y:S01]  /*1240*/  IMAD.MOV.U32 R14, RZ, RZ, RZ ;  /* 0x000000ffff0e7224 */ /* 0x000fe200078e00ff */
[----:B------:R-:W-:Y:S01]  /*1250*/  IADD3.X R24, PT, PT, R24, -0x1, RZ, P3, !PT ;  /* 0xffffffff18187810 */ /* 0x000fe20001ffe4ff */
[----:B------:R-:W-:Y:S01]  /*1260*/  IMAD.MOV.U32 R16, RZ, RZ, -0x8 ;  /* 0xfffffff8ff107424 */ /* 0x000fe200078e00ff */
[----:B0-----:R-:W-:-:S04]  /*1270*/  LEA R25, P1, R23, UR4, 0x2 ;  /* 0x0000000417197c11 */ /* 0x001fc8000f8210ff */
[----:B------:R-:W-:Y:S02]  /*1280*/  LEA.HI.X R26, R23, UR5, R22, 0x2, P1 ;  /* 0x00000005171a7c11 */ /* 0x000fe400088f1416 */
[----:B------:R-:W-:-:S04]  /*1290*/  IADD3 R25, P1, PT, R25, -0x4, RZ ;  /* 0xfffffffc19197810 */ /* 0x000fc80007f3e0ff */
[----:B------:R-:W-:-:S09]  /*12a0*/  IADD3.X R26, PT, PT, R26, -0x1, RZ, P1, !PT ;  /* 0xffffffff1a1a7810 */ /* 0x000fd20000ffe4ff */
.L_x_29:
[----:B------:R-:W-:Y:S01]  /*12b0*/  ISETP.GT.U32.AND P1, PT, R28, R19, PT ;  /* 0x000000131c00720c */ /* 0x000fe20003f24070 */
[----:B0-----:R-:W-:Y:S01]  /*12c0*/  IMAD.MOV.U32 R9, RZ, RZ, RZ ;  /* 0x000000ffff097224 */ /* 0x001fe200078e00ff */
[----:B------:R-:W-:Y:S01]  /*12d0*/  IADD3 R7, P2, PT, R19, 0x1, RZ ;  /* 0x0000000113077810 */ /* 0x000fe20007f5e0ff */
[----:B------:R-:W-:Y:S01]  /*12e0*/  IMAD.MOV.U32 R11, RZ, RZ, RZ ;  /* 0x000000ffff0b7224 */ /* 0x000fe200078e00ff */
[----:B------:R-:W-:Y:S01]  /*12f0*/  ISETP.GT.U32.AND.EX P1, PT, R29, R20, PT, P1 ;  /* 0x000000141d00720c */ /* 0x000fe20003f24110 */
[----:B------:R-:W0:-:S12]  /*1300*/  LDCU.64 UR4, c[0x0][0x3a0] ;  /* 0x00007400ff0477ac */ /* 0x000e180008000a00 */
[----:B------:R-:W-:Y:S02]  /*1310*/  @P1 IMAD.MOV.U32 R4, RZ, RZ, R21 ;  /* 0x000000ffff041224 */ /* 0x000fe400078e0015 */
[----:B------:R-:W-:-:S05]  /*1320*/  @P1 IMAD.MOV.U32 R5, RZ, RZ, R24 ;  /* 0x000000ffff051224 */ /* 0x000fca00078e0018 */
[----:B------:R1:W2:Y:S01]  /*1330*/  @P1 LD.E R9, desc[UR36][R4.64] ;  /* 0x0000002404091980 */ /* 0x0002a2000c101900 */
[----:B------:R-:W-:Y:S01]  /*1340*/  IMAD.X R0, RZ, RZ, R20, P2 ;  /* 0x000000ffff007224 */ /* 0x000fe200010e0614 */
[----:B------:R-:W-:Y:S02]  /*1350*/  ISETP.GT.U32.AND P1, PT, R28, R7, PT ;  /* 0x000000071c00720c */ /* 0x000fe40003f24070 */
[----:B------:R-:W-:Y:S02]  /*1360*/  IADD3 RZ, P2, PT, RZ, R14, RZ ;  /* 0x0000000effff7210 */ /* 0x000fe40007f5e0ff */
[----:B------:R-:W-:Y:S02]  /*1370*/  ISETP.GT.U32.AND.EX P1, PT, R29, R0, PT, P1 ;  /* 0x000000001d00720c */ /* 0x000fe40003f24110 */
[----:B------:R-:W-:Y:S01]  /*1380*/  IADD3.X R10, PT, PT, R16, 0x6, RZ, P2, !PT ;  /* 0x00000006100a7810 */ /* 0x000fe200017fe4ff */
[----:B-1----:R-:W-:Y:S02]  /*1390*/  IMAD.MOV.U32 R4, RZ, RZ, R25 ;  /* 0x000000ffff047224 */ /* 0x002fe400078e0019 */
[----:B------:R-:W-:-:S08]  /*13a0*/  IMAD.MOV.U32 R5, RZ, RZ, R26 ;  /* 0x000000ffff057224 */ /* 0x000fd000078e001a */
[----:B------:R-:W-:-:S04]  /*13b0*/  @P1 IADD3 R0, P3, PT, R28, R10, RZ ;  /* 0x0000000a1c001210 */ /* 0x000fc80007f7e0ff */
[----:B------:R-:W-:Y:S02]  /*13c0*/  @P1 LEA.HI.X.SX32 R7, R10, R29, 0x1, P3 ;  /* 0x0000001d0a071211 */ /* 0x000fe400018f0eff */
[----:B------:R-:W-:-:S04]  /*13d0*/  @P1 LEA R6, P3, R0, R17, 0x2 ;  /* 0x0000001100061211 */ /* 0x000fc800078610ff */
[----:B------:R-:W-:Y:S02]  /*13e0*/  @P1 LEA.HI.X R7, R0, R18, R7, 0x2, P3 ;  /* 0x0000001200071211 */ /* 0x000fe400018f1407 */
[----:B------:R-:W-:Y:S01]  /*13f0*/  IADD3 R13, P3, PT, R19, 0x2, RZ ;  /* 0x00000002130d7810 */ /* 0x000fe20007f7e0ff */
[----:B--2---:R0:W-:Y:S04]  /*1400*/  STG.E desc[UR36][R4.64], R9 ;  /* 0x0000000904007986 */ /* 0x0041e8000c101924 */
[----:B------:R1:W2:Y:S01]  /*1410*/  @P1 LD.E R11, desc[UR36][R6.64] ;  /* 0x00000024060b1980 */ /* 0x0002a2000c101900 */
[----:B------:R-:W-:Y:S01]  /*1420*/  IMAD.X R0, RZ, RZ, R20, P3 ;  /* 0x000000ffff007224 */ /* 0x000fe200018e0614 */
[----:B------:R-:W-:Y:S02]  /*1430*/  ISETP.GT.U32.AND P1, PT, R28, R13, PT ;  /* 0x0000000d1c00720c */ /* 0x000fe40003f24070 */
[----:B------:R-:W-:-:S02]  /*1440*/  IADD3.X R8, PT, PT, R16, 0x5, RZ, P2, !PT ;  /* 0x0000000510087810 */ /* 0x000fc400017fe4ff */
[----:B------:R-:W-:Y:S02]  /*1450*/  ISETP.GT.U32.AND.EX P1, PT, R29, R0, PT, P1 ;  /* 0x000000001d00720c */ /* 0x000fe40003f24110 */
[----:B------:R-:W-:-:S04]  /*1460*/  IADD3 R2, P3, PT, R10, R23, RZ ;  /* 0x000000170a027210 */ /* 0x000fc80007f7e0ff */
[----:B------:R-:W-:Y:S02]  /*1470*/  LEA.HI.X.SX32 R13, R10, R22, 0x1, P3 ;  /* 0x000000160a0d7211 */ /* 0x000fe400018f0eff */
[----:B0-----:R-:W-:-:S04]  /*1480*/  LEA R4, P3, R2, UR4, 0x2 ;  /* 0x0000000402047c11 */ /* 0x001fc8000f8610ff */
[----:B------:R-:W-:Y:S01]  /*1490*/  LEA.HI.X R5, R2, UR5, R13, 0x2, P3 ;  /* 0x0000000502057c11 */ /* 0x000fe200098f140d */
[----:B------:R-:W-:Y:S01]  /*14a0*/  IMAD.MOV.U32 R13, RZ, RZ, RZ ;  /* 0x000000ffff0d7224 */ /* 0x000fe200078e00ff */
[----:B------:R-:W-:-:S04]  /*14b0*/  @P1 IADD3 R0, P4, PT, R28, R8, RZ ;  /* 0x000000081c001210 */ /* 0x000fc80007f9e0ff */
[----:B-1----:R-:W-:Y:S02]  /*14c0*/  @P1 LEA.HI.X.SX32 R7, R8, R29, 0x1, P4 ;  /* 0x0000001d08071211 */ /* 0x002fe400020f0eff */
        /* <DEDUP_REMOVED lines=9> */
[----:B------:R-:W-:Y:S01]  /*1560*/  IADD3 R2, P3, PT, R8, R23, RZ ;  /* 0x0000001708027210 */ /* 0x000fe20007f7e0ff */
[----:B0-----:R-:W-:-:S03]  /*1570*/  IMAD.MOV.U32 R11, RZ, RZ, RZ ;  /* 0x000000ffff0b7224 */ /* 0x001fc600078e00ff */
[----:B------:R-:W-:Y:S02]  /*1580*/  LEA.HI.X.SX32 R9, R8, R22, 0x1, P3 ;  /* 0x0000001608097211 */ /* 0x000fe400018f0eff */
[----:B------:R-:W-:-:S04]  /*1590*/  LEA R8, P3, R2, UR4, 0x2 ;  /* 0x0000000402087c11 */ /* 0x000fc8000f8610ff */
[----:B------:R-:W-:Y:S02]  /*15a0*/  LEA.HI.X R9, R2, UR5, R9, 0x2, P3 ;  /* 0x0000000502097c11 */ /* 0x000fe400098f1409 */
[----:B------:R-:W-:-:S04]  /*15b0*/  @P1 IADD3 R0, P4, PT, R28, R12, RZ ;  /* 0x0000000c1c001210 */ /* 0x000fc80007f9e0ff */
[----:B------:R-:W-:Y:S02]  /*15c0*/  @P1 LEA.HI.X.SX32 R5, R12, R29, 0x1, P4 ;  /* 0x0000001d0c051211 */ /* 0x000fe400020f0eff */
[----:B------:R-:W-:-:S04]  /*15d0*/  @P1 LEA R4, P4, R0, R17, 0x2 ;  /* 0x0000001100041211 */ /* 0x000fc800078810ff */
[----:B------:R-:W-:Y:S02]  /*15e0*/  @P1 LEA.HI.X R5, R0, R18, R5, 0x2, P4 ;  /* 0x0000001200051211 */ /* 0x000fe400020f1405 */
[----:B-1----:R-:W-:Y:S01]  /*15f0*/  IADD3 R7, P3, PT, R19, 0x4, RZ ;  /* 0x0000000413077810 */ /* 0x002fe20007f7e0ff */
        /* <DEDUP_REMOVED lines=13> */
[----:B-1----:R-:W-:-:S04]  /*16d0*/  @P1 LEA R4, P4, R0, R17, 0x2 ;  /* 0x0000001100041211 */ /* 0x002fc800078810ff */
        /* <DEDUP_REMOVED lines=35> */
[----:B------:R-:W2:Y:S01]  /*1910*/  @P1 LD.E R13, desc[UR36][R4.64] ;  /* 0x00000024040d1980 */ /* 0x000ea2000c101900 */
[----:B------:R-:W-:Y:S01]  /*1920*/  IMAD.X R0, RZ, RZ, R20, P2 ;  /* 0x000000ffff007224 */ /* 0x000fe200010e0614 */
[----:B------:R-:W-:Y:S02]  /*1930*/  ISETP.GT.U32.AND P1, PT, R28, R9, PT ;  /* 0x000000091c00720c */ /* 0x000fe40003f24070 */
[----:B------:R-:W-:-:S02]  /*1940*/  IADD3 R2, P2, PT, R10, R23, RZ ;  /* 0x000000170a027210 */ /* 0x000fc40007f5e0ff */
[----:B------:R-:W-:Y:S02]  /*1950*/  ISETP.GT.U32.AND.EX P1, PT, R29, R0, PT, P1 ;  /* 0x000000001d00720c */ /* 0x000fe40003f24110 */
[----:B------:R-:W-:Y:S01]  /*1960*/  LEA.HI.X.SX32 R9, R10, R22, 0x1, P2 ;  /* 0x000000160a097211 */ /* 0x000fe200010f0eff */
[----:B0-----:R-:W-:Y:S01]  /*1970*/  IMAD.MOV.U32 R11, RZ, RZ, RZ ;  /* 0x000000ffff0b7224 */ /* 0x001fe200078e00ff */
[----:B------:R-:W-:-:S04]  /*1980*/  LEA R8, P2, R2, UR4, 0x2 ;  /* 0x0000000402087c11 */ /* 0x000fc8000f8410ff */
[----:B------:R-:W-:-:S05]  /*1990*/  LEA.HI.X R9, R2, UR5, R9, 0x2, P2 ;  /* 0x0000000502097c11 */ /* 0x000fca00090f1409 */
[----:B------:R-:W-:-:S04]  /*19a0*/  @P1 IADD3 R0, P3, PT, R28, R16, RZ ;  /* 0x000000101c001210 */ /* 0x000fc80007f7e0ff */
[----:B------:R-:W-:Y:S02]  /*19b0*/  @P1 LEA.HI.X.SX32 R15, R16, R29, 0x1, P3 ;  /* 0x0000001d100f1211 */ /* 0x000fe400018f0eff */
[----:B------:R-:W-:-:S04]  /*19c0*/  @P1 LEA R6, P3, R0, R17, 0x2 ;  /* 0x0000001100061211 */ /* 0x000fc800078610ff */
[----:B------:R-:W-:Y:S01]  /*19d0*/  @P1 LEA.HI.X R7, R0, R18, R15, 0x2, P3 ;  /* 0x0000001200071211 */ /* 0x000fe200018f140f */
[----:B--2---:R0:W-:Y:S04]  /*19e0*/  STG.E desc[UR36][R8.64], R13 ;  /* 0x0000000d08007986 */ /* 0x0041e8000c101924 */
[----:B------:R-:W2:Y:S01]  /*19f0*/  @P1 LD.E R11, desc[UR36][R6.64] ;  /* 0x00000024060b1980 */ /* 0x000ea2000c101900 */
[C---:B------:R-:W-:Y:S02]  /*1a00*/  IADD3 R0, P1, PT, R16.reuse, R23, RZ ;  /* 0x0000001710007210 */ /* 0x040fe40007f3e0ff */
[----:B------:R-:W-:Y:S02]  /*1a10*/  IADD3 R14, P4, PT, RZ, R14, RZ ;  /* 0x0000000eff0e7210 */ /* 0x000fe40007f9e0ff */
[----:B------:R-:W-:-:S02]  /*1a20*/  LEA.HI.X.SX32 R5, R16, R22, 0x1, P1 ;  /* 0x0000001610057211 */ /* 0x000fc400008f0eff */
[C---:B------:R-:W-:Y:S02]  /*1a30*/  LEA R4, P1, R0.reuse, UR4, 0x2 ;  /* 0x0000000400047c11 */ /* 0x040fe4000f8210ff */
[----:B------:R-:W-:Y:S02]  /*1a40*/  IADD3 R25, P2, PT, R25, -0x20, RZ ;  /* 0xffffffe019197810 */ /* 0x000fe40007f5e0ff */
[----:B------:R-:W-:Y:S02]  /*1a50*/  LEA.HI.X R5, R0, UR5, R5, 0x2, P1 ;  /* 0x0000000500057c11 */ /* 0x000fe400088f1405 */
[----:B------:R-:W-:Y:S02]  /*1a60*/  IADD3 R19, P1, PT, R19, 0x8, RZ ;  /* 0x0000000813137810 */ /* 0x000fe40007f3e0ff */
[----:B------:R-:W-:Y:S02]  /*1a70*/  IADD3 R21, P3, PT, R21, -0x20, RZ ;  /* 0xffffffe015157810 */ /* 0x000fe40007f7e0ff */
[----:B------:R-:W-:Y:S01]  /*1a80*/  IADD3.X R26, PT, PT, R26, -0x1, RZ, P2, !PT ;  /* 0xffffffff1a1a7810 */ /* 0x000fe200017fe4ff */
[----:B------:R-:W-:Y:S01]  /*1a90*/  IMAD.X R20, RZ, RZ, R20, P1 ;  /* 0x000000ffff147224 */ /* 0x000fe200008e0614 */
[----:B------:R-:W-:-:S02]  /*1aa0*/  ISETP.NE.U32.AND P1, PT, R19, R3, PT ;  /* 0x000000031300720c */ /* 0x000fc40003f25070 */
[----:B------:R-:W-:Y:S02]  /*1ab0*/  IADD3.X R24, PT, PT, R24, -0x1, RZ, P3, !PT ;  /* 0xffffffff18187810 */ /* 0x000fe40001ffe4ff */
[----:B------:R-:W-:Y:S02]  /*1ac0*/  ISETP.NE.AND.EX P1, PT, R20, R30, PT, P1 ;  /* 0x0000001e1400720c */ /* 0x000fe40003f25310 */
[----:B------:R-:W-:Y:S01]  /*1ad0*/  IADD3.X R16, PT, PT, R16, -0x8, RZ, P4, !PT ;  /* 0xfffffff810107810 */ /* 0x000fe200027fe4ff */
[----:B--2---:R0:W-:Y:S10]  /*1ae0*/  STG.E desc[UR36][R4.64], R11 ;  /* 0x0000000b04007986 */ /* 0x0041f4000c101924 */
[----:B------:R-:W-:Y:S05]  /*1af0*/  @P1 BRA `(.L_x_29) ;  /* 0xfffffff400ec1947 */ /* 0x000fea000383ffff */
[----:B------:R-:W-:Y:S05]  /*1b00*/  BSYNC.RECONVERGENT B0 ;  /* 0x0000000000007941 */ /* 0x000fea0003800200 */
.L_x_28:
[----:B------:R-:W-:Y:S05]  /*1b10*/  @!P0 EXIT ;  /* 0x000000000000894d */ /* 0x000fea0003800000 */
[----:B------:R-:W-:Y:S02]  /*1b20*/  ISETP.GE.U32.AND P1, PT, R27, 0x4, PT ;  /* 0x000000041b00780c */ /* 0x000fe40003f26070 */
[----:B------:R-:W-:Y:S02]  /*1b30*/  LOP3.LUT R16, R23, 0x3, RZ, 0xc0, !PT ;  /* 0x0000000317107812 */ /* 0x000fe400078ec0ff */
[----:B------:R-:W-:Y:S02]  /*1b40*/  ISETP.GE.U32.AND.EX P1, PT, RZ, RZ, PT, P1 ;  /* 0x000000ffff00720c */ /* 0x000fe40003f26110 */
[----:B------:R-:W-:-:S04]  /*1b50*/  ISETP.NE.U32.AND P0, PT, R16, RZ, PT ;  /* 0x000000ff1000720c */ /* 0x000fc80003f05070 */
[----:B------:R-:W-:-:S07]  /*1b60*/  ISETP.NE.AND.EX P0, PT, RZ, RZ, PT, P0 ;  /* 0x000000ffff00720c */ /* 0x000fce0003f05300 */
[----:B------:R-:W-:Y:S06]  /*1b70*/  @!P1 BRA `(.L_x_30) ;  /* 0x0000000400009947 */ /* 0x000fec0003800000 */
[-C--:B------:R-:W-:Y:S01]  /*1b80*/  ISETP.GT.U32.AND P1, PT, R28, R3.reuse, PT ;  /* 0x000000031c00720c */ /* 0x080fe20003f24070 */
[----:B0-----:R-:W-:Y:S01]  /*1b90*/  IMAD.MOV.U32 R11, RZ, RZ, RZ ;  /* 0x000000ffff0b7224 */ /* 0x001fe200078e00ff */
[----:B------:R-:W-:Y:S01]  /*1ba0*/  LOP3.LUT R8, RZ, R3, RZ, 0x33, !PT ;  /* 0x00000003ff087212 */ /* 0x000fe200078e33ff */
[----:B------:R-:W-:Y:S01]  /*1bb0*/  VIADD R7, R3, 0x1 ;  /* 0x0000000103077836 */ /* 0x000fe20000000000 */
[----:B------:R-:W-:Y:S01]  /*1bc0*/  ISETP.GT.U32.AND.EX P1, PT, R29, R30, PT, P1 ;  /* 0x0000001e1d00720c */ /* 0x000fe20003f24110 */
[----:B------:R-:W0:-:S12]  /*1bd0*/  LDC.64 R14, c[0x0][0x3a0] ;  /* 0x0000e800ff0e7b82 */ /* 0x000e180000000a00 */
[----:B------:R-:W-:-:S04]  /*1be0*/  @P1 IADD3 R0, P2, PT, R28, R8, RZ ;  /* 0x000000081c001210 */ /* 0x000fc80007f5e0ff */
[----:B------:R-:W-:Y:S02]  /*1bf0*/  @P1 LEA.HI.X.SX32 R5, R8, R29, 0x1, P2 ;  /* 0x0000001d08051211 */ /* 0x000fe400010f0eff */
[----:B------:R-:W-:-:S04]  /*1c00*/  @P1 LEA R4, P2, R0, R17, 0x2 ;  /* 0x0000001100041211 */ /* 0x000fc800078410ff */
[----:B------:R-:W-:-:S05]  /*1c10*/  @P1 LEA.HI.X R5, R0, R18, R5, 0x2, P2 ;  /* 0x0000001200051211 */ /* 0x000fca00010f1405 */
[----:B------:R0:W2:Y:S01]  /*1c20*/  @P1 LD.E R11, desc[UR36][R4.64] ;  /* 0x00000024040b1980 */ /* 0x0000a2000c101900 */
[----:B------:R-:W-:Y:S01]  /*1c30*/  ISETP.GT.U32.AND P1, PT, R28, R7, PT ;  /* 0x000000071c00720c */ /* 0x000fe20003f24070 */
[----:B------:R-:W-:Y:S01]  /*1c40*/  UMOV UR4, URZ ;  /* 0x000000ff00047c82 */ /* 0x000fe20008000000 */
[C---:B------:R-:W-:Y:S01]  /*1c50*/  IADD3 R2, P3, PT, R8.reuse, R23, RZ ;  /* 0x0000001708027210 */ /* 0x040fe20007f7e0ff */
[----:B------:R-:W-:Y:S01]  /*1c60*/  IMAD.MOV.U32 R13, RZ, RZ, RZ ;  /* 0x000000ffff0d7224 */ /* 0x000fe200078e00ff */
[----:B------:R-:W-:Y:S02]  /*1c70*/  ISETP.GT.U32.AND.EX P1, PT, R29, RZ, PT, P1 ;  /* 0x000000ff1d00720c */ /* 0x000fe40003f24110 */
[----:B------:R-:W-:Y:S02]  /*1c80*/  IADD3 RZ, P2, PT, RZ, -UR4, RZ ;  /* 0x80000004ffff7c10 */ /* 0x000fe4000ff5e0ff */
[----:B------:R-:W-:Y:S02]  /*1c90*/  LEA.HI.X.SX32 R8, R8, R22, 0x1, P3 ;  /* 0x0000001608087211 */ /* 0x000fe400018f0eff */
[----:B------:R-:W-:-:S02]  /*1ca0*/  IADD3.X R10, PT, PT, ~R3, -0x2, RZ, P2, !PT ;  /* 0xfffffffe030a7810 */ /* 0x000fc400017fe5ff */
[----:B0-----:R-:W-:-:S04]  /*1cb0*/  LEA R4, P3, R2, R14, 0x2 ;  /* 0x0000000e02047211 */ /* 0x001fc800078610ff */
[----:B------:R-:W-:Y:S02]  /*1cc0*/  LEA.HI.X R5, R2, R15, R8, 0x2, P3 ;  /* 0x0000000f02057211 */ /* 0x000fe400018f1408 */
[----:B------:R-:W-:-:S04]  /*1cd0*/  @P1 IADD3 R0, P4, PT, R28, R10, RZ ;  /* 0x0000000a1c001210 */ /* 0x000fc80007f9e0ff */
[----:B------:R-:W-:Y:S02]  /*1ce0*/  @P1 LEA.HI.X.SX32 R7, R10, R29, 0x1, P4 ;  /* 0x0000001d0a071211 */ /* 0x000fe400020f0eff */
[----:B------:R-:W-:-:S04]  /*1cf0*/  @P1 LEA R6, P4, R0, R17, 0x2 ;  /* 0x0000001100061211 */ /* 0x000fc800078810ff */
[----:B------:R-:W-:Y:S01]  /*1d00*/  @P1 LEA.HI.X R7, R0, R18, R7, 0x2, P4 ;  /* 0x0000001200071211 */ /* 0x000fe200020f1407 */
[C---:B------:R-:W-:Y:S01]  /*1d10*/  VIADD R9, R3.reuse, 0x2 ;  /* 0x0000000203097836 */ /* 0x040fe20000000000 */
[----:B--2---:R0:W-:Y:S04]  /*1d20*/  STG.E desc[UR36][R4.64], R11 ;  /* 0x0000000b04007986 */ /* 0x0041e8000c101924 */
[----:B------:R1:W2:Y:S01]  /*1d30*/  @P1 LD.E R13, desc[UR36][R6.64] ;  /* 0x00000024060d1980 */ /* 0x0002a2000c101900 */
[----:B------:R-:W-:Y:S02]  /*1d40*/  ISETP.GT.U32.AND P1, PT, R28, R9, PT ;  /* 0x000000091c00720c */ /* 0x000fe40003f24070 */
[----:B------:R-:W-:Y:S02]  /*1d50*/  IADD3.X R12, PT, PT, ~R3, -0x3, RZ, P2, !PT ;  /* 0xfffffffd030c7810 */ /* 0x000fe400017fe5ff */
[----:B------:R-:W-:-:S02]  /*1d60*/  ISETP.GT.U32.AND.EX P1, PT, R29, RZ, PT, P1 ;  /* 0x000000ff1d00720c */ /* 0x000fc40003f24110 */
[----:B------:R-:W-:Y:S01]  /*1d70*/  IADD3 R2, P3, PT, R10, R23, RZ ;  /* 0x000000170a027210 */ /* 0x000fe20007f7e0ff */
[----:B0-----:R-:W-:-:S03]  /*1d80*/  IMAD.MOV.U32 R11, RZ, RZ, RZ ;  /* 0x000000ffff0b7224 */ /* 0x001fc600078e00ff */
[----:B------:R-:W-:Y:S02]  /*1d90*/  LEA.HI.X.SX32 R10, R10, R22, 0x1, P3 ;  /* 0x000000160a0a7211 */ /* 0x000fe400018f0eff */
[----:B------:R-:W-:-:S04]  /*1da0*/  LEA R4, P3, R2, R14, 0x2 ;  /* 0x0000000e02047211 */ /* 0x000fc800078610ff */
[----:B------:R-:W-:Y:S02]  /*1db0*/  LEA.HI.X R5, R2, R15, R10, 0x2, P3 ;  /* 0x0000000f02057211 */ /* 0x000fe400018f140a */
[----:B------:R-:W-:-:S04]  /*1dc0*/  @P1 IADD3 R0, P4, PT, R28, R12, RZ ;  /* 0x0000000c1c001210 */ /* 0x000fc80007f9e0ff */
[----:B------:R-:W-:Y:S02]  /*1dd0*/  @P1 LEA.HI.X.SX32 R9, R12, R29, 0x1, P4 ;  /* 0x0000001d0c091211 */ /* 0x000fe400020f0eff */
[----:B------:R-:W-:-:S04]  /*1de0*/  @P1 LEA R8, P4, R0, R17, 0x2 ;  /* 0x0000001100081211 */ /* 0x000fc800078810ff */
[----:B------:R-:W-:Y:S01]  /*1df0*/  @P1 LEA.HI.X R9, R0, R18, R9, 0x2, P4 ;  /* 0x0000001200091211 */ /* 0x000fe200020f1409 */
[C---:B-1----:R-:W-:Y:S01]  /*1e00*/  VIADD R7, R3.reuse, 0x3 ;  /* 0x0000000303077836 */ /* 0x042fe20000000000 */
[----:B--2---:R0:W-:Y:S04]  /*1e10*/  STG.E desc[UR36][R4.64], R13 ;  /* 0x0000000d04007986 */ /* 0x0041e8000c101924 */
[----:B------:R-:W2:Y:S01]  /*1e20*/  @P1 LD.E R11, desc[UR36][R8.64] ;  /* 0x00000024080b1980 */ /* 0x000ea2000c101900 */
        /* <DEDUP_REMOVED lines=12> */
[----:B--2---:R1:W-:Y:S04]  /*1ef0*/  STG.E desc[UR36][R4.64], R11 ;  /* 0x0000000b04007986 */ /* 0x0043e8000c101924 */
[----:B------:R-:W2:Y:S01]  /*1f00*/  @P1 LD.E R13, desc[UR36][R6.64] ;  /* 0x00000024060d1980 */ /* 0x000ea2000c101900 */
[C---:B------:R-:W-:Y:S01]  /*1f10*/  IADD3 R0, P1, PT, R2.reuse, R23, RZ ;  /* 0x0000001702007210 */ /* 0x040fe20007f3e0ff */
[----:B------:R-:W-:Y:S02]  /*1f20*/  IMAD.MOV.U32 R30, RZ, RZ, RZ ;  /* 0x000000ffff1e7224 */ /* 0x000fe400078e00ff */
[----:B------:R-:W-:Y:S01]  /*1f30*/  VIADD R3, R3, 0x4 ;  /* 0x0000000403037836 */ /* 0x000fe20000000000 */
[----:B------:R-:W-:-:S02]  /*1f40*/  LEA.HI.X.SX32 R2, R2, R22, 0x1, P1 ;  /* 0x0000001602027211 */ /* 0x000fc400008f0eff */
[----:B------:R-:W-:-:S04]  /*1f50*/  LEA R8, P1, R0, R14, 0x2 ;  /* 0x0000000e00087211 */ /* 0x000fc800078210ff */
[----:B------:R-:W-:-:S05]  /*1f60*/  LEA.HI.X R9, R0, R15, R2, 0x2, P1 ;  /* 0x0000000f00097211 */ /* 0x000fca00008f1402 */
[----:B--2---:R1:W-:Y:S04]  /*1f70*/  STG.E desc[UR36][R8.64], R13 ;  /* 0x0000000d08007986 */ /* 0x0043e8000c101924 */
.L_x_30:
[----:B------:R-:W-:Y:S05]  /*1f80*/  @!P0 EXIT ;  /* 0x000000000000894d */ /* 0x000fea0003800000 */
[----:B------:R-:W-:Y:S02]  /*1f90*/  ISETP.NE.U32.AND P1, PT, R16, 0x1, PT ;  /* 0x000000011000780c */ /* 0x000fe40003f25070 */
[----:B------:R-:W-:Y:S02]  /*1fa0*/  LOP3.LUT R0, R23, 0x1, RZ, 0xc0, !PT ;  /* 0x0000000117007812 */ /* 0x000fe400078ec0ff */
[----:B------:R-:W-:Y:S02]  /*1fb0*/  ISETP.NE.AND.EX P1, PT, RZ, RZ, PT, P1 ;  /* 0x000000ffff00720c */ /* 0x000fe40003f25310 */
[----:B------:R-:W-:-:S04]  /*1fc0*/  ISETP.NE.U32.AND P0, PT, R0, 0x1, PT ;  /* 0x000000010000780c */ /* 0x000fc80003f05070 */
[----:B------:R-:W-:-:S07]  /*1fd0*/  ISETP.NE.U32.AND.EX P0, PT, RZ, RZ, PT, P0 ;  /* 0x000000ffff00720c */ /* 0x000fce0003f05100 */
[----:B------:R-:W-:Y:S06]  /*1fe0*/  @!P1 BRA `(.L_x_31) ;  /* 0x0000000000889947 */ /* 0x000fec0003800000 */
[-C--:B------:R-:W-:Y:S01]  /*1ff0*/  ISETP.GT.U32.AND P1, PT, R28, R3.reuse, PT ;  /* 0x000000031c00720c */ /* 0x080fe20003f24070 */
[----:B01----:R-:W-:Y:S01]  /*2000*/  IMAD.MOV.U32 R11, RZ, RZ, RZ ;  /* 0x000000ffff0b7224 */ /* 0x003fe200078e00ff */
        /* <DEDUP_REMOVED lines=20> */
[----:B-1----:R-:W-:Y:S02]  /*2150*/  @P1 LEA.HI.X.SX32 R5, R2, R29, 0x1, P2 ;  /* 0x0000001d02051211 */ /* 0x002fe400010f0eff */
[----:B------:R-:W-:-:S04]  /*2160*/  @P1 LEA R4, P2, R0, R17, 0x2 ;  /* 0x0000001100041211 */ /* 0x000fc800078410ff */
[----:B------:R-:W-:Y:S01]  /*2170*/  @P1 LEA.HI.X R5, R0, R18, R5, 0x2, P2 ;  /* 0x0000001200051211 */ /* 0x000fe200010f1405 */
[----:B--2---:R2:W-:Y:S04]  /*2180*/  STG.E desc[UR36][R8.64], R11 ;  /* 0x0000000b08007986 */ /* 0x0045e8000c101924 */
[----:B------:R-:W3:Y:S01]  /*2190*/  @P1 LD.E R13, desc[UR36][R4.64] ;  /* 0x00000024040d1980 */ /* 0x000ee2000c101900 */
[C---:B------:R-:W-:Y:S01]  /*21a0*/  IADD3 R0, P1, PT, R2.reuse, R23, RZ ;  /* 0x0000001702007210 */ /* 0x040fe20007f3e0ff */
[----:B------:R-:W-:Y:S02]  /*21b0*/  IMAD.MOV.U32 R30, RZ, RZ, RZ ;  /* 0x000000ffff1e7224 */ /* 0x000fe400078e00ff */
[----:B------:R-:W-:Y:S01]  /*21c0*/  VIADD R3, R3, 0x2 ;  /* 0x0000000203037836 */ /* 0x000fe20000000000 */
[----:B------:R-:W-:-:S02]  /*21d0*/  LEA.HI.X.SX32 R2, R2, R22, 0x1, P1 ;  /* 0x0000001602027211 */ /* 0x000fc400008f0eff */
[----:B------:R-:W-:-:S04]  /*21e0*/  LEA R6, P1, R0, R14, 0x2 ;  /* 0x0000000e00067211 */ /* 0x000fc800078210ff */
[----:B------:R-:W-:-:S05]  /*21f0*/  LEA.HI.X R7, R0, R15, R2, 0x2, P1 ;  /* 0x0000000f00077211 */ /* 0x000fca00008f1402 */
[----:B---3--:R2:W-:Y:S04]  /*2200*/  STG.E desc[UR36][R6.64], R13 ;  /* 0x0000000d06007986 */ /* 0x0085e8000c101924 */
.L_x_31:
[----:B------:R-:W-:Y:S05]  /*2210*/  @P0 EXIT ;  /* 0x000000000000094d */ /* 0x000fea0003800000 */
[-C--:B------:R-:W-:Y:S01]  /*2220*/  ISETP.GT.U32.AND P0, PT, R28, R3.reuse, PT ;  /* 0x000000031c00720c */ /* 0x080fe20003f04070 */
[----:B--2---:R-:W-:Y:S01]  /*2230*/  IMAD.MOV.U32 R7, RZ, RZ, RZ ;  /* 0x000000ffff077224 */ /* 0x004fe200078e00ff */
[----:B------:R-:W-:Y:S01]  /*2240*/  LOP3.LUT R0, RZ, R3, RZ, 0x33, !PT ;  /* 0x00000003ff007212 */ /* 0x000fe200078e33ff */
[----:B01----:R-:W0:Y:S01]  /*2250*/  LDC.64 R4, c[0x0][0x3a0] ;  /* 0x0000e800ff047b82 */ /* 0x003e220000000a00 */
[----:B------:R-:W-:-:S13]  /*2260*/  ISETP.GT.U32.AND.EX P0, PT, R29, R30, PT, P0 ;  /* 0x0000001e1d00720c */ /* 0x000fda0003f04100 */
[----:B------:R-:W-:-:S04]  /*2270*/  @P0 IADD3 R28, P1, PT, R28, R0, RZ ;  /* 0x000000001c1c0210 */ /* 0x000fc80007f3e0ff */
[----:B------:R-:W-:Y:S02]  /*2280*/  @P0 LEA.HI.X.SX32 R29, R0, R29, 0x1, P1 ;  /* 0x0000001d001d0211 */ /* 0x000fe400008f0eff */
[----:B------:R-:W-:-:S04]  /*2290*/  @P0 LEA R2, P1, R28, R17, 0x2 ;  /* 0x000000111c020211 */ /* 0x000fc800078210ff */
[----:B------:R-:W-:-:S05]  /*22a0*/  @P0 LEA.HI.X R3, R28, R18, R29, 0x2, P1 ;  /* 0x000000121c030211 */ /* 0x000fca00008f141d */
[----:B------:R-:W2:Y:S01]  /*22b0*/  @P0 LD.E R7, desc[UR36][R2.64] ;  /* 0x0000002402070980 */ /* 0x000ea2000c101900 */
[----:B------:R-:W-:-:S04]  /*22c0*/  IADD3 R23, P0, PT, R0, R23, RZ ;  /* 0x0000001700177210 */ /* 0x000fc80007f1e0ff */
[----:B------:R-:W-:Y:S02]  /*22d0*/  LEA.HI.X.SX32 R22, R0, R22, 0x1, P0 ;  /* 0x0000001600167211 */ /* 0x000fe400000f0eff */
[----:B0-----:R-:W-:-:S04]  /*22e0*/  LEA R4, P0, R23, R4, 0x2 ;  /* 0x0000000417047211 */ /* 0x001fc800078010ff */
[----:B------:R-:W-:-:S05]  /*22f0*/  LEA.HI.X R5, R23, R5, R22, 0x2, P0 ;  /* 0x0000000517057211 */ /* 0x000fca00000f1416 */
[----:B--2---:R-:W-:Y:S01]  /*2300*/  STG.E desc[UR36][R4.64], R7 ;  /* 0x0000000704007986 */ /* 0x004fe2000c101924 */
[----:B------:R-:W-:Y:S05]  /*2310*/  EXIT ;  /* 0x000000000000794d */ /* 0x000fea0003800000 */
        .type           $_Z6kernelPjS_mmS_$_Z8multiplyPjS_mmPm,@function
        .size           $_Z6kernelPjS_mmS_$_Z8multiplyPjS_mmPm,(.L_x_209 - $_Z6kernelPjS_mmS_$_Z8multiplyPjS_mmPm)
$_Z6kernelPjS_mmS_$_Z8multiplyPjS_mmPm:
[----:B------:R-:W-:Y:S02]  /*2320*/  VIADD R1, R1, 0xffffff78 ;  /* 0xffffff7801017836 */ /* 0x000fe40000000000 */
[----:B------:R-:W-:Y:S02]  /*2330*/  IMAD.MOV.U32 R32, RZ, RZ, R9 ;  /* 0x000000ffff207224 */ /* 0x000fe400078e0009 */
[----:B------:R-:W-:Y:S01]  /*2340*/  IMAD.MOV.U32 R33, RZ, RZ, R8 ;  /* 0x000000ffff217224 */ /* 0x000fe200078e0008 */
[----:B------:R-:W-:Y:S04]  /*2350*/  STL [R1+0x84], R55 ;  /* 0x0000843701007387 */ /* 0x000fe80000100800 */
        /* <DEDUP_REMOVED lines=18> */
[----:B------:R0:W-:Y:S04]  /*2480*/  STL [R1+0x60], R37 ;  /* 0x0000602501007387 */ /* 0x0001e80000100800 */
[----:B------:R1:W-:Y:S04]  /*2490*/  STL [R1+0x5c], R36 ;  /* 0x00005c2401007387 */ /* 0x0003e80000100800 */
[----:B------:R2:W-:Y:S01]  /*24a0*/  STL [R1+0x48], R27 ;  /* 0x0000481b01007387 */ /* 0x0005e20000100800 */
[----:B0-----:R-:W0:Y:S05]  /*24b0*/  BMOV.32.CLEAR R37, B7 ;  /* 0x0000000007257355 */ /* 0x001e2a0000100000 */
[----:B-1----:R-:W1:Y:S05]  /*24c0*/  BMOV.32.CLEAR R36, B6 ;  /* 0x0000000006247355 */ /* 0x002e6a0000100000 */
[----:B------:R3:W-:Y:S01]  /*24d0*/  STL [R1+0x44], R26 ;  /* 0x0000441a01007387 */ /* 0x0007e20000100800 */
[----:B--2---:R-:W-:-:S03]  /*24e0*/  IMAD.MOV.U32 R27, RZ, RZ, R5 ;  /* 0x000000ffff1b7224 */ /* 0x004fc600078e0005 */
[----:B------:R2:W-:Y:S04]  /*24f0*/  STL [R1+0x40], R25 ;  /* 0x0000401901007387 */ /* 0x0005e80000100800 */
[----:B------:R4:W-:Y:S01]  /*2500*/  STL [R1+0x3c], R24 ;  /* 0x00003c1801007387 */ /* 0x0009e20000100800 */
[----:B---3--:R-:W-:-:S03]  /*2510*/  IMAD.MOV.U32 R26, RZ, RZ, R4 ;  /* 0x000000ffff1a7224 */ /* 0x008fc600078e0004 */
[----:B------:R3:W-:Y:S01]  /*2520*/  STL [R1+0x24], R18 ;  /* 0x0000241201007387 */ /* 0x0007e20000100800 */
[----:B--2---:R-:W-:-:S03]  /*2530*/  IMAD.MOV.U32 R25, RZ, RZ, R7 ;  /* 0x000000ffff197224 */ /* 0x004fc600078e0007 */
[----:B------:R2:W-:Y:S01]  /*2540*/  STL [R1+0x20], R17 ;  /* 0x0000201101007387 */ /* 0x0005e20000100800 */
[----:B----4-:R-:W-:-:S03]  /*2550*/  IMAD.MOV.U32 R24, RZ, RZ, R6 ;  /* 0x000000ffff187224 */ /* 0x010fc600078e0006 */
[----:B------:R4:W-:Y:S01]  /*2560*/  STL [R1+0x18], R2 ;  /* 0x0000180201007387 */ /* 0x0009e20000100800 */
[----:B---3--:R-:W-:Y:S02]  /*2570*/  IMAD.MOV.U32 R18, RZ, RZ, R12 ;  /* 0x000000ffff127224 */ /* 0x008fe400078e000c */
[----:B--2---:R-:W-:Y:S02]  /*2580*/  IMAD.MOV.U32 R17, RZ, RZ, R11 ;  /* 0x000000ffff117224 */ /* 0x004fe400078e000b */
[----:B----4-:R-:W-:-:S05]  /*2590*/  IMAD.MOV.U32 R2, RZ, RZ, R10 ;  /* 0x000000ffff027224 */ /* 0x010fca00078e000a */
[CC--:B------:R-:W-:Y:S01]  /*25a0*/  ISETP.GT.U32.AND P0, PT, R33.reuse, R2.reuse, PT ;  /* 0x000000022100720c */ /* 0x0c0fe20003f04070 */
[----:B------:R-:W2:Y:S01]  /*25b0*/  LDCU UR4, c[0x0][0x2f8] ;  /* 0x00005f00ff0477ac */ /* 0x000ea20008000800 */
[----:B------:R-:W3:Y:S01]  /*25c0*/  LDC.64 R40, c[0x0][0x358] ;  /* 0x0000d600ff287b82 */ /* 0x000ee20000000a00 */
[----:B------:R-:W-:Y:S01]  /*25d0*/  BSSY.RECONVERGENT B7, `(.L_x_32) ;  /* 0x0000b7b000077945 */ /* 0x000fe20003800200 */
[CC--:B------:R-:W-:Y:S01]  /*25e0*/  ISETP.GT.U32.AND.EX P0, PT, R32.reuse, R17.reuse, PT, P0 ;  /* 0x000000112000720c */ /* 0x0c0fe20003f04100 */
[----:B------:R-:W4:Y:S03]  /*25f0*/  LDCU UR5, c[0x0][0x2fc] ;  /* 0x00005f80ff0577ac */ /* 0x000f260008000800 */
[----:B------:R-:W-:Y:S02]  /*2600*/  SEL R0, R33, R2, P0 ;  /* 0x0000000221007207 */ /* 0x000fe40000000000 */
[----:B------:R-:W-:-:S02]  /*2610*/  SEL R16, R32, R17, P0 ;  /* 0x0000001120107207 */ /* 0x000fc40000000000 */
[----:B------:R-:W-:-:S04]  /*2620*/  ISETP.NE.U32.AND P0, PT, R0, 0x1, PT ;  /* 0x000000010000780c */ /* 0x000fc80003f05070 */
[----:B------:R-:W-:Y:S02]  /*2630*/  ISETP.NE.AND.EX P0, PT, R16, RZ, PT, P0 ;  /* 0x000000ff1000720c */ /* 0x000fe40003f05300 */
[----:B--2---:R-:W-:Y:S01]  /*2640*/  IADD3 R23, P1, PT, R1, UR4, RZ ;  /* 0x0000000401177c10 */ /* 0x004fe2000ff3e0ff */
[----:B------:R-:W-:-:S04]  /*2650*/  VIADD R3, R18, -UR4 ;  /* 0x8000000412037c36 */ /* 0x000fc80008000000 */
[----:B----4-:R-:W-:-:S06]  /*2660*/  IMAD.X R22, RZ, RZ, UR5, P1 ;  /* 0x00000005ff167e24 */ /* 0x010fcc00088e06ff */
[----:B01----:R-:W-:Y:S05]  /*2670*/  @P0 BRA `(.L_x_33) ;  /* 0x0000000000800947 */ /* 0x003fea0003800000 */
[----:B------:R-:W-:Y:S01]  /*2680*/  IMAD.MOV.U32 R8, RZ, RZ, 0x2 ;  /* 0x00000002ff087424 */ /* 0x000fe200078e00ff */
[----:B------:R-:W-:Y:S01]  /*2690*/  MOV R0, 0x0 ;  /* 0x0000000000007802 */ /* 0x000fe20000000f00 */
[----:B------:R-:W-:Y:S02]  /*26a0*/  IMAD.MOV.U32 R9, RZ, RZ, 0x0 ;  /* 0x00000000ff097424 */ /* 0x000fe400078e00ff */
[----:B------:R-:W-:Y:S01]  /*26b0*/  IMAD.MOV.U32 R4, RZ, RZ, 0x8 ;  /* 0x00000008ff047424 */ /* 0x000fe200078e00ff */
[----:B------:R0:W1:Y:S01]  /*26c0*/  LDC.64 R6, c[0x4][R0] ;  /* 0x0100000000067b82 */ /* 0x0000620000000a00 */
[----:B------:R-:W-:Y:S01]  /*26d0*/  IMAD.MOV.U32 R5, RZ, RZ, RZ ;  /* 0x000000ffff057224 */ /* 0x000fe200078e00ff */
[----:B------:R0:W-:Y:S06]  /*26e0*/  STL.64 [R3], R8 ;  /* 0x0000000803007387 */ /* 0x0001ec0000100a00 */
[----:B------:R-:W-:-:S07]  /*26f0*/  LEPC R20, `(.L_x_34) ;  /* 0x000000001014794e */ /* 0x000fce0000000000 */
[----:B01-3--:R-:W-:Y:S05]  /*2700*/  CALL.ABS.NOINC R6 ;  /* 0x0000000006007343 */ /* 0x00bfea0003c00000 */
.L_x_34:
[----:B------:R-:W-:Y:S01]  /*2710*/  ISETP.NE.U32.AND P0, PT, R2, RZ, PT ;  /* 0x000000ff0200720c */ /* 0x000fe20003f05070 */
[----:B------:R-:W-:Y:S01]  /*2720*/  IMAD.MOV.U32 R16, RZ, RZ, R4 ;  /* 0x000000ffff107224 */ /* 0x000fe200078e0004 */
[----:B------:R-:W-:Y:S02]  /*2730*/  ISETP.NE.U32.AND P1, PT, R33, RZ, PT ;  /* 0x000000ff2100720c */ /* 0x000fe40003f25070 */
[----:B------:R-:W-:Y:S01]  /*2740*/  ISETP.NE.AND.EX P0, PT, R17, RZ, PT, P0 ;  /* 0x000000ff1100720c */ /* 0x000fe20003f05300 */
[----:B------:R-:W-:-:S03]  /*2750*/  IMAD.MOV.U32 R17, RZ, RZ, R5 ;  /* 0x000000ffff117224 */ /* 0x000fc600078e0005 */
[----:B------:R-:W-:-:S13]  /*2760*/  ISETP.NE.AND.EX P0, PT, R32, RZ, P0, P1 ;  /* 0x000000ff2000720c */ /* 0x000fda0000705310 */
[C---:B------:R-:W-:Y:S02]  /*2770*/  @!P0 R2UR UR4, R40.reuse ;  /* 0x00000000280482ca */ /* 0x040fe400000e0000 */
[C---:B------:R-:W-:Y:S02]  /*2780*/  @!P0 R2UR UR5, R41.reuse ;  /* 0x00000000290582ca */ /* 0x040fe400000e0000 */
[----:B------:R-:W-:Y:S02]  /*2790*/  @!P0 R2UR UR6, R40 ;  /* 0x00000000280682ca */ /* 0x000fe400000e0000 */
[----:B------:R-:W-:-:S09]  /*27a0*/  @!P0 R2UR UR7, R41 ;  /* 0x00000000290782ca */ /* 0x000fd200000e0000 */
[----:B------:R0:W-:Y:S04]  /*27b0*/  @!P0 ST.E desc[UR4][R16.64], RZ ;  /* 0x000000ff10008985 */ /* 0x0001e8000c101904 */
[----:B------:R0:W-:Y:S01]  /*27c0*/  @!P0 ST.E desc[UR6][R16.64+0x4], RZ ;  /* 0x000004ff10008985 */ /* 0x0001e2000c101906 */
[----:B------:R-:W-:Y:S05]  /*27d0*/  @!P0 BRA `(.L_x_35) ;  /* 0x000000b400688947 */ /* 0x000fea0003800000 */
[C---:B------:R-:W-:Y:S02]  /*27e0*/  R2UR UR4, R40.reuse ;  /* 0x00000000280472ca */ /* 0x040fe400000e0000 */
[C---:B------:R-:W-:Y:S02]  /*27f0*/  R2UR UR5, R41.reuse ;  /* 0x00000000290572ca */ /* 0x040fe400000e0000 */
[----:B------:R-:W-:Y:S02]  /*2800*/  R2UR UR6, R40 ;  /* 0x00000000280672ca */ /* 0x000fe400000e0000 */
[----:B------:R-:W-:-:S09]  /*2810*/  R2UR UR7, R41 ;  /* 0x00000000290772ca */ /* 0x000fd200000e0000 */
[----:B------:R-:W2:Y:S04]  /*2820*/  LD.E R2, desc[UR4][R26.64] ;  /* 0x000000041a027980 */ /* 0x000ea8000c101900 */
[----:B------:R-:W2:Y:S02]  /*2830*/  LD.E R3, desc[UR6][R24.64] ;  /* 0x0000000618037980 */ /* 0x000ea4000c101900 */
[----:B--2---:R-:W-:-:S05]  /*2840*/  IMAD.WIDE.U32 R2, R3, R2, RZ ;  /* 0x0000000203027225 */ /* 0x004fca00078e00ff */
[----:B------:R1:W-:Y:S04]  /*2850*/  ST.E desc[UR4][R16.64+0x4], R2 ;  /* 0x0000040210007985 */ /* 0x0003e8000c101904 */
[----:B------:R1:W-:Y:S01]  /*2860*/  ST.E desc[UR6][R16.64], R3 ;  /* 0x0000000310007985 */ /* 0x0003e2000c101906 */
[----:B------:R-:W-:Y:S05]  /*2870*/  BRA `(.L_x_35) ;  /* 0x000000b400407947 */ /* 0x000fea0003800000 */
.L_x_33:
[----:B------:R-:W-:Y:S02]  /*2880*/  MOV R34, 0x0 ;  /* 0x0000000000227802 */ /* 0x000fe40000000f00 */
[----:B------:R-:W-:Y:S02]  /*2890*/  LOP3.LUT R19, R0, 0x1, RZ, 0xc0, !PT ;  /* 0x0000000100137812 */ /* 0x000fe400078ec0ff */
[----:B------:R0:W1:Y:S02]  /*28a0*/  LDC.64 R6, c[0x4][R34] ;  /* 0x0100000022067b82 */ /* 0x0000640000000a00 */
[----:B------:R-:W-:-:S05]  /*28b0*/  IADD3 R19, P0, PT, R19, R0, RZ ;  /* 0x0000000013137210 */ /* 0x000fca0007f1e0ff */
[----:B------:R-:W-:Y:S02]  /*28c0*/  IMAD.X R16, RZ, RZ, R16, P0 ;  /* 0x000000ffff107224 */ /* 0x000fe400000e0610 */
[----:B------:R-:W-:-:S03]  /*28d0*/  IMAD.SHL.U32 R29, R19, 0x4, RZ ;  /* 0x00000004131d7824 */ /* 0x000fc600078e00ff */
[----:B------:R-:W-:Y:S01]  /*28e0*/  SHF.L.U64.HI R28, R19, 0x2, R16 ;  /* 0x00000002131c7819 */ /* 0x000fe20000010210 */
[----:B------:R-:W-:-:S04]  /*28f0*/  IMAD.MOV.U32 R4, RZ, RZ, R29 ;  /* 0x000000ffff047224 */ /* 0x000fc800078e001d */
[----:B0-----:R-:W-:-:S07]  /*2900*/  IMAD.MOV.U32 R5, RZ, RZ, R28 ;  /* 0x000000ffff057224 */ /* 0x001fce00078e001c */
[----:B------:R-:W-:-:S07]  /*2910*/  LEPC R20, `(.L_x_36) ;  /* 0x000000001014794e */ /* 0x000fce0000000000 */
[----:B-1-3--:R-:W-:Y:S05]  /*2920*/  CALL.ABS.NOINC R6 ;  /* 0x0000000006007343 */ /* 0x00afea0003c00000 */
.L_x_36:
[CC--:B------:R-:W-:Y:S01]  /*2930*/  ISETP.GT.U32.AND P0, PT, R33.reuse, R2.reuse, PT ;  /* 0x000000022100720c */ /* 0x0c0fe20003f04070 */
[----:B------:R-:W0:Y:S01]  /*2940*/  LDC.64 R34, c[0x4][R34] ;  /* 0x0100000022227b82 */ /* 0x000e220000000a00 */
[----:B------:R-:W-:Y:S02]  /*2950*/  IMAD.MOV.U32 R30, RZ, RZ, R4 ;  /* 0x000000ffff1e7224 */ /* 0x000fe400078e0004 */
[CC--:B------:R-:W-:Y:S01]  /*2960*/  ISETP.GT.U32.AND.EX P0, PT, R32.reuse, R17.reuse, PT, P0 ;  /* 0x000000112000720c */ /* 0x0c0fe20003f04100 */
[----:B------:R-:W-:Y:S02]  /*2970*/  IMAD.MOV.U32 R31, RZ, RZ, R5 ;  /* 0x000000ffff1f7224 */ /* 0x000fe400078e0005 */
[----:B------:R-:W-:Y:S01]  /*2980*/  IMAD.MOV.U32 R4, RZ, RZ, R29 ;  /* 0x000000ffff047224 */ /* 0x000fe200078e001d */
[----:B------:R-:W-:Y:S01]  /*2990*/  SEL R0, R33, R2, P0 ;  /* 0x0000000221007207 */ /* 0x000fe20000000000 */
[----:B------:R-:W-:Y:S01]  /*29a0*/  IMAD.MOV.U32 R5, RZ, RZ, R28 ;  /* 0x000000ffff057224 */ /* 0x000fe200078e001c */
[----:B------:R-:W-:-:S02]  /*29b0*/  SEL R39, R32, R17, P0 ;  /* 0x0000001120277207 */ /* 0x000fc40000000000 */
[----:B------:R-:W-:-:S04]  /*29c0*/  LOP3.LUT R38, R0, 0x1, RZ, 0xc0, !PT ;  /* 0x0000000100267812 */ /* 0x000fc800078ec0ff */
[----:B------:R-:W-:-:S04]  /*29d0*/  IADD3 R38, P1, P2, -R33, R38, R0 ;  /* 0x0000002621267210 */ /* 0x000fc80007a3e100 */
[----:B------:R-:W-:-:S09]  /*29e0*/  IADD3.X R39, PT, PT, ~R32, RZ, R39, P1, P2 ;  /* 0x000000ff20277210 */ /* 0x000fd20000fe4527 */
[----:B------:R-:W-:-:S07]  /*29f0*/  LEPC R20, `(.L_x_37) ;  /* 0x000000001014794e */ /* 0x000fce0000000000 */
[----:B0-----:R-:W-:Y:S05]  /*2a00*/  CALL.ABS.NOINC R34 ;  /* 0x0000000022007343 */ /* 0x001fea0003c00000 */
.L_x_37:
[----:B------:R-:W-:Y:S01]  /*2a10*/  ISETP.NE.U32.AND P0, PT, R38, RZ, PT ;  /* 0x000000ff2600720c */ /* 0x000fe20003f05070 */
[----:B------:R-:W-:Y:S01]  /*2a20*/  BSSY.RECONVERGENT B0, `(.L_x_38) ;  /* 0x00000c7000007945 */ /* 0x000fe20003800200 */
[----:B------:R-:W-:Y:S02]  /*2a30*/  IMAD.MOV.U32 R28, RZ, RZ, R4 ;  /* 0x000000ffff1c7224 */ /* 0x000fe400078e0004 */
[----:B------:R-:W-:Y:S01]  /*2a40*/  ISETP.NE.AND.EX P0, PT, R39, RZ, PT, P0 ;  /* 0x000000ff2700720c */ /* 0x000fe20003f05300 */
[----:B------:R-:W-:-:S12]  /*2a50*/  IMAD.MOV.U32 R29, RZ, RZ, R5 ;  /* 0x000000ffff1d7224 */ /* 0x000fd800078e0005 */
[----:B------:R-:W-:Y:S05]  /*2a60*/  @!P0 BRA `(.L_x_39) ;  /* 0x0000000c00088947 */ /* 0x000fea0003800000 */
[----:B------:R-:W-:Y:S01]  /*2a70*/  IADD3 R0, P1, PT, R33, -R19, RZ ;  /* 0x8000001321007210 */ /* 0x000fe20007f3e0ff */
[----:B------:R-:W-:Y:S01]  /*2a80*/  BSSY.RECONVERGENT B1, `(.L_x_40) ;  /* 0x0000048000017945 */ /* 0x000fe20003800200 */
[----:B------:R-:W-:Y:S02]  /*2a90*/  LOP3.LUT R8, R38, 0xf, RZ, 0xc0, !PT ;  /* 0x0000000f26087812 */ /* 0x000fe400078ec0ff */
[----:B------:R-:W-:Y:S02]  /*2aa0*/  CS2R R10, SRZ ;  /* 0x00000000000a7805 */ /* 0x000fe4000001ff00 */
[----:B------:R-:W-:Y:S01]  /*2ab0*/  ISETP.GT.U32.AND P0, PT, R0, -0x10, PT ;  /* 0xfffffff00000780c */ /* 0x000fe20003f04070 */
[----:B------:R-:W-:Y:S01]  /*2ac0*/  IMAD.X R0, R32, 0x1, ~R16, P1 ;  /* 0x0000000120007824 */ /* 0x000fe200008e0e10 */
[----:B------:R-:W-:-:S04]  /*2ad0*/  ISETP.NE.U32.AND P1, PT, R8, RZ, PT ;  /* 0x000000ff0800720c */ /* 0x000fc80003f25070 */
[----:B------:R-:W-:Y:S02]  /*2ae0*/  ISETP.GT.U32.AND.EX P0, PT, R0, -0x1, PT, P0 ;  /* 0xffffffff0000780c */ /* 0x000fe40003f04100 */
[----:B------:R-:W-:-:S11]  /*2af0*/  ISETP.NE.AND.EX P1, PT, RZ, RZ, PT, P1 ;  /* 0x000000ffff00720c */ /* 0x000fd60003f25310 */
[----:B------:R-:W-:Y:S05]  /*2b00*/  @P0 BRA `(.L_x_41) ;  /* 0x0000000000fc0947 */ /* 0x000fea0003800000 */
[----:B------:R-:W-:Y:S01]  /*2b10*/  IADD3 R6, P0, PT, R30, 0x20, RZ ;  /* 0x000000201e067810 */ /* 0x000fe20007f1e0ff */
[--C-:B------:R-:W-:Y:S01]  /*2b20*/  IMAD.MOV.U32 R11, RZ, RZ, R39.reuse ;  /* 0x000000ffff0b7224 */ /* 0x100fe200078e0027 */
[----:B------:R-:W-:Y:S01]  /*2b30*/  LOP3.LUT R10, R38, 0xfffffff0, RZ, 0xc0, !PT ;  /* 0xfffffff0260a7812 */ /* 0x000fe200078ec0ff */
[----:B------:R-:W-:Y:S02]  /*2b40*/  IMAD.MOV.U32 R3, RZ, RZ, R39 ;  /* 0x000000ffff037224 */ /* 0x000fe400078e0027 */
[----:B------:R-:W-:Y:S02]  /*2b50*/  IMAD.X R7, RZ, RZ, R31, P0 ;  /* 0x000000ffff077224 */ /* 0x000fe400000e061f */
[----:B------:R-:W-:-:S07]  /*2b60*/  IMAD.MOV.U32 R0, RZ, RZ, R10 ;  /* 0x000000ffff007224 */ /* 0x000fce00078e000a */
.L_x_42:
[----:B------:R-:W-:Y:S01]  /*2b70*/  IADD3 R0, P0, PT, R0, -0x10, RZ ;  /* 0xfffffff000007810 */ /* 0x000fe20007f1e0ff */
[----:B0-----:R-:W-:Y:S01]  /*2b80*/  IMAD.MOV.U32 R4, RZ, RZ, R6 ;  /* 0x000000ffff047224 */ /* 0x001fe200078e0006 */
[----:B------:R-:W-:Y:S01]  /*2b90*/  R2UR UR34, R40 ;  /* 0x00000000282272ca */ /* 0x000fe200000e0000 */
[----:B------:R-:W-:Y:S01]  /*2ba0*/  IMAD.MOV.U32 R5, RZ, RZ, R7 ;  /* 0x000000ffff057224 */ /* 0x000fe200078e0007 */
[----:B------:R-:W-:Y:S02]  /*2bb0*/  IADD3.X R3, PT, PT, R3, -0x1, RZ, P0, !PT ;  /* 0xffffffff03037810 */ /* 0x000fe400007fe4ff */
[----:B------:R-:W-:Y:S02]  /*2bc0*/  ISETP.NE.U32.AND P0, PT, R0, RZ, PT ;  /* 0x000000ff0000720c */ /* 0x000fe40003f05070 */
[----:B------:R-:W-:Y:S02]  /*2bd0*/  R2UR UR35, R41 ;  /* 0x00000000292372ca */ /* 0x000fe400000e0000 */
[----:B------:R-:W-:-:S02]  /*2be0*/  R2UR UR32, R40 ;  /* 0x00000000282072ca */ /* 0x000fc400000e0000 */
[C---:B------:R-:W-:Y:S02]  /*2bf0*/  R2UR UR33, R41.reuse ;  /* 0x00000000292172ca */ /* 0x040fe400000e0000 */
[C---:B------:R-:W-:Y:S02]  /*2c00*/  R2UR UR30, R40.reuse ;  /* 0x00000000281e72ca */ /* 0x040fe400000e0000 */
[C---:B------:R-:W-:Y:S02]  /*2c10*/  R2UR UR31, R41.reuse ;  /* 0x00000000291f72ca */ /* 0x040fe400000e0000 */
[C---:B------:R-:W-:Y:S02]  /*2c20*/  R2UR UR28, R40.reuse ;  /* 0x00000000281c72ca */ /* 0x040fe400000e0000 */
[----:B------:R-:W-:Y:S01]  /*2c30*/  R2UR UR29, R41 ;  /* 0x00000000291d72ca */ /* 0x000fe200000e0000 */
[----:B------:R0:W-:Y:S01]  /*2c40*/  ST.E desc[UR34][R4.64+-0x20], RZ ;  /* 0xffffe0ff04007985 */ /* 0x0001e2000c101922 */
[----:B------:R-:W-:-:S02]  /*2c50*/  R2UR UR26, R40 ;  /* 0x00000000281a72ca */ /* 0x000fc400000e0000 */
[C---:B------:R-:W-:Y:S01]  /*2c60*/  R2UR UR27, R41.reuse ;  /* 0x00000000291b72ca */ /* 0x040fe200000e0000 */
[----:B------:R0:W-:Y:S01]  /*2c70*/  ST.E desc[UR32][R4.64+-0x1c], RZ ;  /* 0xffffe4ff04007985 */ /* 0x0001e2000c101920 */
[C---:B------:R-:W-:Y:S02]  /*2c80*/  R2UR UR24, R40.reuse ;  /* 0x00000000281872ca */ /* 0x040fe400000e0000 */
[C---:B------:R-:W-:Y:S01]  /*2c90*/  R2UR UR25, R41.reuse ;  /* 0x00000000291972ca */ /* 0x040fe200000e0000 */
[----:B------:R0:W-:Y:S01]  /*2ca0*/  ST.E desc[UR30][R4.64+-0x18], RZ ;  /* 0xffffe8ff04007985 */ /* 0x0001e2000c10191e */
        /* <DEDUP_REMOVED lines=27> */
[----:B------:R-:W-:Y:S02]  /*2e60*/  R2UR UR20, R40 ;  /* 0x00000000281472ca */ /* 0x000fe400000e0000 */
[----:B------:R-:W-:Y:S01]  /*2e70*/  R2UR UR21, R41 ;  /* 0x00000000291572ca */ /* 0x000fe200000e0000 */
[----:B------:R0:W-:Y:S01]  /*2e80*/  ST.E desc[UR14][R4.64+0x10], RZ ;  /* 0x000010ff04007985 */ /* 0x0001e2000c10190e */
[----:B------:R-:W-:-:S02]  /*2e90*/  ISETP.NE.AND.EX P0, PT, R3, RZ, PT, P0 ;  /* 0x000000ff0300720c */ /* 0x000fc40003f05300 */
[----:B------:R-:W-:Y:S01]  /*2ea0*/  IADD3 R6, P2, PT, R4, 0x40, RZ ;  /* 0x0000004004067810 */ /* 0x000fe20007f5e0ff */
[----:B------:R0:W-:Y:S04]  /*2eb0*/  ST.E desc[UR16][R4.64+0x14], RZ ;  /* 0x000014ff04007985 */ /* 0x0001e8000c101910 */
[----:B------:R0:W-:Y:S01]  /*2ec0*/  ST.E desc[UR18][R4.64+0x18], RZ ;  /* 0x000018ff04007985 */ /* 0x0001e2000c101912 */
[----:B------:R-:W-:-:S03]  /*2ed0*/  IMAD.X R7, RZ, RZ, R5, P2 ;  /* 0x000000ffff077224 */ /* 0x000fc600010e0605 */
[----:B------:R0:W-:Y:S02]  /*2ee0*/  ST.E desc[UR20][R4.64+0x1c], RZ ;  /* 0x00001cff04007985 */ /* 0x0001e4000c101914 */
[----:B------:R-:W-:Y:S05]  /*2ef0*/  @P0 BRA `(.L_x_42) ;  /* 0xfffffffc001c0947 */ /* 0x000fea000383ffff */
.L_x_41:
[----:B------:R-:W-:Y:S05]  /*2f00*/  BSYNC.RECONVERGENT B1 ;  /* 0x0000000000017941 */ /* 0x000fea0003800200 */
.L_x_40:
[----:B------:R-:W-:Y:S05]  /*2f10*/  @!P1 BRA `(.L_x_39) ;  /* 0x0000000400dc9947 */ /* 0x000fea0003800000 */
[----:B------:R-:W-:Y:S01]  /*2f20*/  ISETP.GE.U32.AND P1, PT, R8, 0x8, PT ;  /* 0x000000080800780c */ /* 0x000fe20003f26070 */
[----:B------:R-:W-:Y:S01]  /*2f30*/  BSSY.RECONVERGENT B1, `(.L_x_43) ;  /* 0x0000040000017945 */ /* 0x000fe20003800200 */
[----:B------:R-:W-:Y:S02]  /*2f40*/  LOP3.LUT R12, R38, 0x7, RZ, 0xc0, !PT ;  /* 0x00000007260c7812 */ /* 0x000fe400078ec0ff */
[----:B------:R-:W-:Y:S02]  /*2f50*/  ISETP.GE.U32.AND.EX P1, PT, RZ, RZ, PT, P1 ;  /* 0x000000ffff00720c */ /* 0x000fe40003f26110 */
[----:B------:R-:W-:-:S04]  /*2f60*/  ISETP.NE.U32.AND P0, PT, R12, RZ, PT ;  /* 0x000000ff0c00720c */ /* 0x000fc80003f05070 */
[----:B------:R-:W-:-:S07]  /*2f70*/  ISETP.NE.AND.EX P0, PT, RZ, RZ, PT, P0 ;  /* 0x000000ffff00720c */ /* 0x000fce0003f05300 */
[----:B------:R-:W-:Y:S06]  /*2f80*/  @!P1 BRA `(.L_x_44) ;  /* 0x0000000000e89947 */ /* 0x000fec0003800000 */
[C---:B------:R-:W-:Y:S01]  /*2f90*/  IMAD.SHL.U32 R9, R10.reuse, 0x4, RZ ;  /* 0x000000040a097824 */ /* 0x040fe200078e00ff */
[C---:B------:R-:W-:Y:S01]  /*2fa0*/  SHF.L.U64.HI R8, R10.reuse, 0x2, R11 ;  /* 0x000000020a087819 */ /* 0x040fe2000001020b */
[----:B------:R-:W-:Y:S01]  /*2fb0*/  VIADD R10, R10, 0x8 ;  /* 0x000000080a0a7836 */ /* 0x000fe20000000000 */
[----:B------:R-:W-:Y:S01]  /*2fc0*/  R2UR UR4, R40 ;  /* 0x00000000280472ca */ /* 0x000fe200000e0000 */
[----:B------:R-:W-:Y:S01]  /*2fd0*/  IMAD.MOV.U32 R11, RZ, RZ, RZ ;  /* 0x000000ffff0b7224 */ /* 0x000fe200078e00ff */
[----:B0-----:R-:W-:Y:S02]  /*2fe0*/  IADD3 R4, P1, PT, R9, R30, RZ ;  /* 0x0000001e09047210 */ /* 0x001fe40007f3e0ff */
[----:B------:R-:W-:-:S03]  /*2ff0*/  R2UR UR5, R41 ;  /* 0x00000000290572ca */ /* 0x000fc600000e0000 */
[----:B------:R-:W-:Y:S01]  /*3000*/  IMAD.X R5, R8, 0x1, R31, P1 ;  /* 0x0000000108057824 */ /* 0x000fe200008e061f */
[----:B------:R-:W-:-:S04]  /*3010*/  IADD3 R7, P1, PT, R9, 0x4, RZ ;  /* 0x0000000409077810 */ /* 0x000fc80007f3e0ff */
[----:B------:R-:W-:Y:S01]  /*3020*/  LOP3.LUT R7, R7, 0xfffffffc, RZ, 0xc0, !PT ;  /* 0xfffffffc07077812 */ /* 0x000fe200078ec0ff */
[----:B------:R-:W-:-:S03]  /*3030*/  IMAD.X R0, RZ, RZ, R8, P1 ;  /* 0x000000ffff007224 */ /* 0x000fc600008e0608 */
[----:B------:R-:W-:Y:S01]  /*3040*/  IADD3 R6, P1, PT, R7, R30, RZ ;  /* 0x0000001e07067210 */ /* 0x000fe20007f3e0ff */
[----:B------:R0:W-:Y:S01]  /*3050*/  ST.E desc[UR4][R4.64], RZ ;  /* 0x000000ff04007985 */ /* 0x0001e2000c101904 */
[----:B------:R-:W-:-:S05]  /*3060*/  LOP3.LUT R0, R0, 0x3, RZ, 0xc0, !PT ;  /* 0x0000000300007812 */ /* 0x000fca00078ec0ff */
[----:B------:R-:W-:Y:S01]  /*3070*/  IMAD.X R7, R0, 0x1, R31, P1 ;  /* 0x0000000100077824 */ /* 0x000fe200008e061f */
[----:B------:R-:W-:-:S04]  /*3080*/  IADD3 R0, P1, PT, R9, 0x8, RZ ;  /* 0x0000000809007810 */ /* 0x000fc80007f3e0ff */
[----:B0-----:R-:W-:Y:S01]  /*3090*/  LOP3.LUT R5, R0, 0xfffffffc, RZ, 0xc0, !PT ;  /* 0xfffffffc00057812 */ /* 0x001fe200078ec0ff */
[----:B------:R-:W-:Y:S01]  /*30a0*/  IMAD.X R3, RZ, RZ, R8, P1 ;  /* 0x000000ffff037224 */ /* 0x000fe200008e0608 */
[----:B------:R0:W-:Y:S02]  /*30b0*/  ST.E desc[UR4][R6.64], RZ ;  /* 0x000000ff06007985 */ /* 0x0001e4000c101904 */
[----:B------:R-:W-:Y:S02]  /*30c0*/  IADD3 R4, P1, PT, R5, R30, RZ ;  /* 0x0000001e05047210 */ /* 0x000fe40007f3e0ff */
        /* <DEDUP_REMOVED lines=36> */
[----:B------:R-:W-:-:S05]  /*3310*/  IMAD.X R7, R0, 0x1, R31, P1 ;  /* 0x0000000100077824 */ /* 0x000fca00008e061f */
[----:B------:R1:W-:Y:S02]  /*3320*/  ST.E desc[UR4][R6.64], RZ ;  /* 0x000000ff06007985 */ /* 0x0003e4000c101904 */
.L_x_44:
[----:B------:R-:W-:Y:S05]  /*3330*/  BSYNC.RECONVERGENT B1 ;  /* 0x0000000000017941 */ /* 0x000fea0003800200 */
.L_x_43:
[----:B------:R-:W-:Y:S05]  /*3340*/  @!P0 BRA `(.L_x_39) ;  /* 0x0000000000d08947 */ /* 0x000fea0003800000 */
[----:B------:R-:W-:Y:S01]  /*3350*/  ISETP.GE.U32.AND P1, PT, R12, 0x4, PT ;  /* 0x000000040c00780c */ /* 0x000fe20003f26070 */
[----:B------:R-:W-:Y:S01]  /*3360*/  IMAD.MOV.U32 R3, RZ, RZ, RZ ;  /* 0x000000ffff037224 */ /* 0x000fe200078e00ff */
[----:B------:R-:W-:Y:S01]  /*3370*/  LOP3.LUT R0, R38, 0x3, RZ, 0xc0, !PT ;  /* 0x0000000326007812 */ /* 0x000fe200078ec0ff */
[----:B------:R-:W-:Y:S01]  /*3380*/  BSSY.RECONVERGENT B1, `(.L_x_45) ;  /* 0x0000023000017945 */ /* 0x000fe20003800200 */
[----:B------:R-:W-:Y:S02]  /*3390*/  ISETP.GE.U32.AND.EX P1, PT, RZ, RZ, PT, P1 ;  /* 0x000000ffff00720c */ /* 0x000fe40003f26110 */
[----:B------:R-:W-:-:S04]  /*33a0*/  ISETP.NE.U32.AND P0, PT, R0, RZ, PT ;  /* 0x000000ff0000720c */ /* 0x000fc80003f05070 */
[----:B------:R-:W-:-:S07]  /*33b0*/  ISETP.NE.AND.EX P0, PT, R3, RZ, PT, P0 ;  /* 0x000000ff0300720c */ /* 0x000fce0003f05300 */
[----:B------:R-:W-:Y:S06]  /*33c0*/  @!P1 BRA `(.L_x_46) ;  /* 0x0000000000789947 */ /* 0x000fec0003800000 */
[C---:B------:R-:W-:Y:S01]  /*33d0*/  IMAD.SHL.U32 R9, R10.reuse, 0x4, RZ ;  /* 0x000000040a097824 */ /* 0x040fe200078e00ff */
[C---:B------:R-:W-:Y:S01]  /*33e0*/  SHF.L.U64.HI R8, R10.reuse, 0x2, R11 ;  /* 0x000000020a087819 */ /* 0x040fe2000001020b */
[----:B------:R-:W-:Y:S01]  /*33f0*/  VIADD R10, R10, 0x4 ;  /* 0x000000040a0a7836 */ /* 0x000fe20000000000 */
[----:B------:R-:W-:Y:S02]  /*3400*/  R2UR UR4, R40 ;  /* 0x00000000280472ca */ /* 0x000fe400000e0000 */
[----:B01----:R-:W-:Y:S02]  /*3410*/  IADD3 R4, P1, PT, R9, R30, RZ ;  /* 0x0000001e09047210 */ /* 0x003fe40007f3e0ff */
        /* <DEDUP_REMOVED lines=9> */
[C---:B------:R-:W-:Y:S02]  /*34b0*/  IADD3 R11, P1, PT, R9.reuse, 0x8, RZ ;  /* 0x00000008090b7810 */ /* 0x040fe40007f3e0ff */
[----:B------:R-:W-:Y:S02]  /*34c0*/  IADD3 R9, P2, PT, R9, 0xc, RZ ;  /* 0x0000000c09097810 */ /* 0x000fe40007f5e0ff */
[----:B------:R-:W-:Y:S01]  /*34d0*/  LOP3.LUT R11, R11, 0xfffffffc, RZ, 0xc0, !PT ;  /* 0xfffffffc0b0b7812 */ /* 0x000fe200078ec0ff */
[--C-:B0-----:R-:W-:Y:S01]  /*34e0*/  IMAD.X R5, RZ, RZ, R8.reuse, P1 ;  /* 0x000000ffff057224 */ /* 0x101fe200008e0608 */
[----:B------:R-:W-:Y:S01]  /*34f0*/  LOP3.LUT R9, R9, 0xfffffffc, RZ, 0xc0, !PT ;  /* 0xfffffffc09097812 */ /* 0x000fe200078ec0ff */
[----:B------:R-:W-:Y:S01]  /*3500*/  IMAD.X R8, RZ, RZ, R8, P2 ;  /* 0x000000ffff087224 */ /* 0x000fe200010e0608 */
[----:B------:R-:W-:Y:S01]  /*3510*/  IADD3 R4, P1, PT, R11, R30, RZ ;  /* 0x0000001e0b047210 */ /* 0x000fe20007f3e0ff */
[----:B------:R0:W-:Y:S01]  /*3520*/  ST.E desc[UR4][R6.64], RZ ;  /* 0x000000ff06007985 */ /* 0x0001e2000c101904 */
[----:B------:R-:W-:Y:S01]  /*3530*/  LOP3.LUT R12, R5, 0x3, RZ, 0xc0, !PT ;  /* 0x00000003050c7812 */ /* 0x000fe200078ec0ff */
[----:B------:R-:W-:Y:S01]  /*3540*/  IMAD.MOV.U32 R11, RZ, RZ, RZ ;  /* 0x000000ffff0b7224 */ /* 0x000fe200078e00ff */
[----:B------:R-:W-:-:S03]  /*3550*/  LOP3.LUT R8, R8, 0x3, RZ, 0xc0, !PT ;  /* 0x0000000308087812 */ /* 0x000fc600078ec0ff */
[----:B------:R-:W-:Y:S01]  /*3560*/  IMAD.X R5, R12, 0x1, R31, P1 ;  /* 0x000000010c057824 */ /* 0x000fe200008e061f */
[----:B0-----:R-:W-:-:S04]  /*3570*/  IADD3 R6, P1, PT, R9, R30, RZ ;  /* 0x0000001e09067210 */ /* 0x001fc80007f3e0ff */
[----:B------:R2:W-:Y:S01]  /*3580*/  ST.E desc[UR4][R4.64], RZ ;  /* 0x000000ff04007985 */ /* 0x0005e2000c101904 */
[----:B------:R-:W-:-:S05]  /*3590*/  IMAD.X R7, R8, 0x1, R31, P1 ;  /* 0x0000000108077824 */ /* 0x000fca00008e061f */
[----:B------:R2:W-:Y:S03]  /*35a0*/  ST.E desc[UR4][R6.64], RZ ;  /* 0x000000ff06007985 */ /* 0x0005e6000c101904 */
.L_x_46:
[----:B------:R-:W-:Y:S05]  /*35b0*/  BSYNC.RECONVERGENT B1 ;  /* 0x0000000000017941 */ /* 0x000fea0003800200 */
.L_x_45:
[----:B------:R-:W-:Y:S05]  /*35c0*/  @!P0 BRA `(.L_x_39) ;  /* 0x0000000000308947 */ /* 0x000fea0003800000 */
.L_x_47:
[----:B0123--:R-:W-:Y:S02]  /*35d0*/  LEA R4, P0, R10, R30, 0x2 ;  /* 0x0000001e0a047211 */ /* 0x00ffe400078010ff */
[----:B------:R-:W-:Y:S02]  /*35e0*/  R2UR UR4, R40 ;  /* 0x00000000280472ca */ /* 0x000fe400000e0000 */
[C---:B------:R-:W-:Y:S01]  /*35f0*/  LEA.HI.X R5, R10.reuse, R31, R11, 0x2, P0 ;  /* 0x0000001f0a057211 */ /* 0x040fe200000f140b */
[----:B------:R-:W-:Y:S01]  /*3600*/  VIADD R10, R10, 0x1 ;  /* 0x000000010a0a7836 */ /* 0x000fe20000000000 */
[----:B------:R-:W-:Y:S01]  /*3610*/  IADD3 R0, P0, PT, R0, -0x1, RZ ;  /* 0xffffffff00007810 */ /* 0x000fe20007f1e0ff */
[----:B------:R-:W-:Y:S01]  /*3620*/  IMAD.MOV.U32 R11, RZ, RZ, RZ ;  /* 0x000000ffff0b7224 */ /* 0x000fe200078e00ff */
[----:B------:R-:W-:Y:S02]  /*3630*/  R2UR UR5, R41 ;  /* 0x00000000290572ca */ /* 0x000fe400000e0000 */
[----:B------:R-:W-:-:S02]  /*3640*/  IADD3.X R3, PT, PT, R3, -0x1, RZ, P0, !PT ;  /* 0xffffffff03037810 */ /* 0x000fc400007fe4ff */
[----:B------:R-:W-:-:S04]  /*3650*/  ISETP.NE.U32.AND P0, PT, R0, RZ, PT ;  /* 0x000000ff0000720c */ /* 0x000fc80003f05070 */
[----:B------:R-:W-:-:S05]  /*3660*/  ISETP.NE.AND.EX P0, PT, R3, RZ, PT, P0 ;  /* 0x000000ff0300720c */ /* 0x000fca0003f05300 */
[----:B------:R3:W-:Y:S08]  /*3670*/  ST.E desc[UR4][R4.64], RZ ;  /* 0x000000ff04007985 */ /* 0x0007f0000c101904 */
[----:B------:R-:W-:Y:S05]  /*3680*/  @P0 BRA `(.L_x_47) ;  /* 0xfffffffc00d00947 */ /* 0x000fea000383ffff */
.L_x_39:
[----:B------:R-:W-:Y:S05]  /*3690*/  BSYNC.RECONVERGENT B0 ;  /* 0x0000000000007941 */ /* 0x000fea0003800200 */
.L_x_38:
[----:B------:R-:W-:Y:S01]  /*36a0*/  ISETP.GT.U32.AND P0, PT, R33, R2, PT ;  /* 0x000000022100720c */ /* 0x000fe20003f04070 */
[----:B------:R-:W-:Y:S01]  /*36b0*/  BSSY.RECONVERGENT B0, `(.L_x_48) ;  /* 0x0000020000007945 */ /* 0x000fe20003800200 */
[----:B------:R-:W-:Y:S02]  /*36c0*/  SHF.R.S32.HI R3, RZ, 0x1f, R38 ;  /* 0x0000001fff037819 */ /* 0x000fe40000011426 */
[----:B------:R-:W-:-:S04]  /*36d0*/  ISETP.GT.U32.AND.EX P0, PT, R32, R17, PT, P0 ;  /* 0x000000112000720c */ /* 0x000fc80003f04100 */
[----:B------:R-:W-:Y:S02]  /*36e0*/  SEL R33, R33, R2, P0 ;  /* 0x0000000221217207 */ /* 0x000fe40000000000 */
[----:B0123--:R-:W-:Y:S02]  /*36f0*/  SEL R4, R32, R17, P0 ;  /* 0x0000001120047207 */ /* 0x00ffe40000000000 */
[----:B------:R-:W-:Y:S02]  /*3700*/  ISETP.GT.U32.AND P0, PT, R19, R38, PT ;  /* 0x000000261300720c */ /* 0x000fe40003f04070 */
[----:B------:R-:W-:Y:S02]  /*3710*/  LOP3.LUT R0, R33, 0x1, RZ, 0xc0, !PT ;  /* 0x0000000121007812 */ /* 0x000fe400078ec0ff */
[----:B------:R-:W-:Y:S02]  /*3720*/  ISETP.GT.U32.AND.EX P0, PT, R16, R3, PT, P0 ;  /* 0x000000031000720c */ /* 0x000fe40003f04100 */
[----:B------:R-:W-:-:S04]  /*3730*/  IADD3 R0, P1, P2, -R2, R0, R33 ;  /* 0x0000000002007210 */ /* 0x000fc80007a3e121 */
[----:B------:R-:W-:Y:S02]  /*3740*/  IADD3.X R4, PT, PT, ~R17, RZ, R4, P1, P2 ;  /* 0x000000ff11047210 */ /* 0x000fe40000fe4504 */
[----:B------:R-:W-:-:S04]  /*3750*/  ISETP.NE.U32.AND P1, PT, R0, RZ, PT ;  /* 0x000000ff0000720c */ /* 0x000fc80003f25070 */
[----:B------:R-:W-:Y:S01]  /*3760*/  ISETP.NE.AND.EX P1, PT, R4, RZ, PT, P1 ;  /* 0x000000ff0400720c */ /* 0x000fe20003f25310 */
[----:B------:R-:W-:-:S12]  /*3770*/  @!P0 BRA `(.L_x_49) ;  /* 0x00000000004c8947 */ /* 0x000fd80003800000 */
[----:B------:R-:W-:Y:S02]  /*3780*/  IMAD.MOV.U32 R11, RZ, RZ, R3 ;  /* 0x000000ffff0b7224 */ /* 0x000fe400078e0003 */
[--C-:B------:R-:W-:Y:S02]  /*3790*/  IMAD.MOV.U32 R10, RZ, RZ, R38.reuse ;  /* 0x000000ffff0a7224 */ /* 0x100fe400078e0026 */
[----:B------:R-:W-:-:S07]  /*37a0*/  IMAD.MOV.U32 R3, RZ, RZ, R38 ;  /* 0x000000ffff037224 */ /* 0x000fce00078e0026 */
.L_x_50:
[----:B------:R-:W-:Y:S02]  /*37b0*/  IADD3 R5, P0, PT, -R38, R10, RZ ;  /* 0x0000000a26057210 */ /* 0x000fe40007f1e1ff */
[----:B------:R-:W-:Y:S02]  /*37c0*/  R2UR UR4, R40 ;  /* 0x00000000280472ca */ /* 0x000fe400000e0000 */
[----:B------:R-:W-:Y:S01]  /*37d0*/  R2UR UR5, R41 ;  /* 0x00000000290572ca */ /* 0x000fe200000e0000 */
[----:B0-----:R-:W-:Y:S01]  /*37e0*/  IMAD.X R7, R11, 0x1, ~R39, P0 ;  /* 0x000000010b077824 */ /* 0x001fe200000e0e27 */
[----:B------:R-:W-:-:S04]  /*37f0*/  LEA R6, P0, R5, R26, 0x2 ;  /* 0x0000001a05067211 */ /* 0x000fc800078010ff */
[----:B------:R-:W-:-:S07]  /*3800*/  LEA.HI.X R7, R5, R27, R7, 0x2, P0 ;  /* 0x0000001b05077211 */ /* 0x000fce00000f1407 */
[----:B------:R-:W2:Y:S01]  /*3810*/  LD.E R7, desc[UR4][R6.64] ;  /* 0x0000000406077980 */ /* 0x000ea2000c101900 */
[----:B------:R-:W-:-:S04]  /*3820*/  LEA R8, P0, R10, R30, 0x2 ;  /* 0x0000001e0a087211 */ /* 0x000fc800078010ff */
[----:B------:R-:W-:Y:S01]  /*3830*/  LEA.HI.X R9, R10, R31, R11, 0x2, P0 ;  /* 0x0000001f0a097211 */ /* 0x000fe200000f140b */
[----:B------:R-:W-:-:S04]  /*3840*/  VIADD R10, R3, 0x1 ;  /* 0x00000001030a7836 */ /* 0x000fc80000000000 */
[--C-:B------:R-:W-:Y:S01]  /*3850*/  IMAD.MOV.U32 R3, RZ, RZ, R10.reuse ;  /* 0x000000ffff037224 */ /* 0x100fe200078e000a */
[----:B------:R-:W-:Y:S02]  /*3860*/  ISETP.GT.U32.AND P0, PT, R19, R10, PT ;  /* 0x0000000a1300720c */ /* 0x000fe40003f04070 */
[----:B------:R-:W-:-:S04]  /*3870*/  SHF.R.S32.HI R11, RZ, 0x1f, R10 ;  /* 0x0000001fff0b7819 */ /* 0x000fc8000001140a */
[----:B------:R-:W-:Y:S01]  /*3880*/  ISETP.GT.U32.AND.EX P0, PT, R16, R11, PT, P0 ;  /* 0x0000000b1000720c */ /* 0x000fe20003f04100 */
[----:B--2---:R0:W-:-:S12]  /*3890*/  ST.E desc[UR4][R8.64], R7 ;  /* 0x0000000708007985 */ /* 0x0041d8000c101904 */
[----:B------:R-:W-:Y:S05]  /*38a0*/  @P0 BRA `(.L_x_50) ;  /* 0xfffffffc00c00947 */ /* 0x000fea000383ffff */
.L_x_49:
[----:B------:R-:W-:Y:S05]  /*38b0*/  BSYNC.RECONVERGENT B0 ;  /* 0x0000000000007941 */ /* 0x000fea0003800200 */
.L_x_48:
[----:B------:R-:W-:Y:S04]  /*38c0*/  BSSY.RECONVERGENT B0, `(.L_x_51) ;  /* 0x00000d0000007945 */ /* 0x000fe80003800200 */
[----:B------:R-:W-:Y:S05]  /*38d0*/  @!P1 BRA `(.L_x_52) ;  /* 0x0000000c00389947 */ /* 0x000fea0003800000 */
[----:B------:R-:W-:Y:S01]  /*38e0*/  IADD3 R2, P1, PT, R2, -R19, RZ ;  /* 0x8000001302027210 */ /* 0x000fe20007f3e0ff */
[----:B------:R-:W-:Y:S01]  /*38f0*/  BSSY.RECONVERGENT B1, `(.L_x_53) ;  /* 0x0000048000017945 */ /* 0x000fe20003800200 */
[----:B0-----:R-:W-:Y:S02]  /*3900*/  LOP3.LUT R9, R0, 0xf, RZ, 0xc0, !PT ;  /* 0x0000000f00097812 */ /* 0x001fe400078ec0ff */
        /* <DEDUP_REMOVED lines=13> */
.L_x_55:
        /* <DEDUP_REMOVED lines=57> */
.L_x_54:
[----:B------:R-:W-:Y:S05]  /*3d70*/  BSYNC.RECONVERGENT B1 ;  /* 0x0000000000017941 */ /* 0x000fea0003800200 */
.L_x_53:
        /* <DEDUP_REMOVED lines=11> */
[----:B------:R-:W-:Y:S02]  /*3e30*/  R2UR UR4, R40 ;  /* 0x00000000280472ca */ /* 0x000fe400000e0000 */
[----:B0-----:R-:W-:Y:S02]  /*3e40*/  IADD3 R2, P1, PT, R11, R28, RZ ;  /* 0x0000001c0b027210 */ /* 0x001fe40007f3e0ff */
[----:B------:R-:W-:Y:S02]  /*3e50*/  R2UR UR5, R41 ;  /* 0x00000000290572ca */ /* 0x000fe400000e0000 */
[C---:B------:R-:W-:Y:S01]  /*3e60*/  IADD3 R9, P3, PT, R11.reuse, 0xc, RZ ;  /* 0x0000000c0b097810 */ /* 0x040fe20007f7e0ff */
[----:B------:R-:W-:Y:S01]  /*3e70*/  IMAD.X R3, R34, 0x1, R29, P1 ;  /* 0x0000000122037824 */ /* 0x000fe200008e061d */
[----:B------:R-:W-:-:S02]  /*3e80*/  IADD3 R5, P1, PT, R11, 0x4, RZ ;  /* 0x000000040b057810 */ /* 0x000fc40007f3e0ff */
[----:B------:R-:W-:Y:S01]  /*3e90*/  IADD3 R7, P2, PT, R11, 0x8, RZ ;  /* 0x000000080b077810 */ /* 0x000fe20007f5e0ff */
[--C-:B------:R-:W-:Y:S01]  /*3ea0*/  IMAD.X R10, RZ, RZ, R34.reuse, P3 ;  /* 0x000000ffff0a7224 */ /* 0x100fe200018e0622 */
[----:B------:R-:W-:Y:S01]  /*3eb0*/  LOP3.LUT R5, R5, 0xfffffffc, RZ, 0xc0, !PT ;  /* 0xfffffffc05057812 */ /* 0x000fe200078ec0ff */
[--C-:B------:R-:W-:Y:S01]  /*3ec0*/  IMAD.X R8, RZ, RZ, R34.reuse, P1 ;  /* 0x000000ffff087224 */ /* 0x100fe200008e0622 */
[----:B------:R-:W-:Y:S01]  /*3ed0*/  LOP3.LUT R9, R9, 0xfffffffc, RZ, 0xc0, !PT ;  /* 0xfffffffc09097812 */ /* 0x000fe200078ec0ff */
[----:B------:R-:W-:Y:S01]  /*3ee0*/  IMAD.X R12, RZ, RZ, R34, P2 ;  /* 0x000000ffff0c7224 */ /* 0x000fe200010e0622 */
[----:B------:R-:W-:Y:S01]  /*3ef0*/  LOP3.LUT R7, R7, 0xfffffffc, RZ, 0xc0, !PT ;  /* 0xfffffffc07077812 */ /* 0x000fe200078ec0ff */
[----:B------:R0:W-:Y:S01]  /*3f00*/  ST.E desc[UR4][R2.64], RZ ;  /* 0x000000ff02007985 */ /* 0x0001e2000c101904 */
[----:B------:R-:W-:Y:S02]  /*3f10*/  LOP3.LUT R8, R8, 0x3, RZ, 0xc0, !PT ;  /* 0x0000000308087812 */ /* 0x000fe400078ec0ff */
[----:B------:R-:W-:-:S02]  /*3f20*/  R2UR UR6, R40 ;  /* 0x00000000280672ca */ /* 0x000fc400000e0000 */
[C---:B------:R-:W-:Y:S02]  /*3f30*/  R2UR UR7, R41.reuse ;  /* 0x00000000290772ca */ /* 0x040fe400000e0000 */
[----:B------:R-:W-:Y:S02]  /*3f40*/  R2UR UR8, R40 ;  /* 0x00000000280872ca */ /* 0x000fe400000e0000 */
[----:B------:R-:W-:Y:S02]  /*3f50*/  R2UR UR9, R41 ;  /* 0x00000000290972ca */ /* 0x000fe400000e0000 */
[-C--:B0-----:R-:W-:Y:S02]  /*3f60*/  IADD3 R2, P1, PT, R5, R28.reuse, RZ ;  /* 0x0000001c05027210 */ /* 0x081fe40007f3e0ff */
[----:B------:R-:W-:Y:S02]  /*3f70*/  LOP3.LUT R10, R10, 0x3, RZ, 0xc0, !PT ;  /* 0x000000030a0a7812 */ /* 0x000fe400078ec0ff */
[----:B------:R-:W-:Y:S01]  /*3f80*/  LOP3.LUT R12, R12, 0x3, RZ, 0xc0, !PT ;  /* 0x000000030c0c7812 */ /* 0x000fe200078ec0ff */
[----:B------:R-:W-:Y:S01]  /*3f90*/  IMAD.X R3, R8, 0x1, R29, P1 ;  /* 0x0000000108037824 */ /* 0x000fe200008e061d */
[----:B------:R-:W-:-:S02]  /*3fa0*/  IADD3 R8, P1, PT, R9, R28, RZ ;  /* 0x0000001c09087210 */ /* 0x000fc40007f3e0ff */
[----:B------:R-:W-:Y:S02]  /*3fb0*/  IADD3 R6, P2, PT, R7, R28, RZ ;  /* 0x0000001c07067210 */ /* 0x000fe40007f5e0ff */
[C---:B------:R-:W-:Y:S01]  /*3fc0*/  IADD3 R5, P3, PT, R11.reuse, 0x18, RZ ;  /* 0x000000180b057810 */ /* 0x040fe20007f7e0ff */
[--C-:B------:R-:W-:Y:S01]  /*3fd0*/  IMAD.X R9, R10, 0x1, R29.reuse, P1 ;  /* 0x000000010a097824 */ /* 0x100fe200008e061d */
[C---:B------:R-:W-:Y:S01]  /*3fe0*/  IADD3 R13, P1, PT, R11.reuse, 0x10, RZ ;  /* 0x000000100b0d7810 */ /* 0x040fe20007f3e0ff */
[----:B------:R-:W-:Y:S01]  /*3ff0*/  IMAD.X R7, R12, 0x1, R29, P2 ;  /* 0x000000010c077824 */ /* 0x000fe200010e061d */
[C---:B------:R-:W-:Y:S01]  /*4000*/  IADD3 R10, P2, PT, R11.reuse, 0x14, RZ ;  /* 0x000000140b0a7810 */ /* 0x040fe20007f5e0ff */
[----:B------:R0:W-:Y:S01]  /*4010*/  ST.E desc[UR6][R2.64], RZ ;  /* 0x000000ff02007985 */ /* 0x0001e2000c101906 */
[----:B------:R-:W-:Y:S01]  /*4020*/  IADD3 R11, P4, PT, R11, 0x1c, RZ ;  /* 0x0000001c0b0b7810 */ /* 0x000fe20007f9e0ff */
[--C-:B------:R-:W-:Y:S01]  /*4030*/  IMAD.X R32, RZ, RZ, R34.reuse, P1 ;  /* 0x000000ffff207224 */ /* 0x100fe200008e0622 */
[----:B------:R-:W-:Y:S01]  /*4040*/  LOP3.LUT R13, R13, 0xfffffffc, RZ, 0xc0, !PT ;  /* 0xfffffffc0d0d7812 */ /* 0x000fe200078ec0ff */
[----:B------:R1:W-:Y:S01]  /*4050*/  ST.E desc[UR8][R6.64], RZ ;  /* 0x000000ff06007985 */ /* 0x0003e2000c101908 */
[--C-:B------:R-:W-:Y:S01]  /*4060*/  IMAD.X R26, RZ, RZ, R34.reuse, P2 ;  /* 0x000000ffff1a7224 */ /* 0x100fe200010e0622 */
[----:B------:R-:W-:Y:S01]  /*4070*/  LOP3.LUT R11, R11, 0xfffffffc, RZ, 0xc0, !PT ;  /* 0xfffffffc0b0b7812 */ /* 0x000fe200078ec0ff */
[--C-:B------:R-:W-:Y:S01]  /*4080*/  IMAD.X R14, RZ, RZ, R34.reuse, P3 ;  /* 0x000000ffff0e7224 */ /* 0x100fe200018e0622 */
[----:B------:R-:W-:Y:S01]  /*4090*/  R2UR UR10, R40 ;  /* 0x00000000280a72ca */ /* 0x000fe200000e0000 */
[----:B------:R-:W-:Y:S01]  /*40a0*/  IMAD.X R12, RZ, RZ, R34, P4 ;  /* 0x000000ffff0c7224 */ /* 0x000fe200020e0622 */
[----:B0-----:R-:W-:Y:S01]  /*40b0*/  LOP3.LUT R3, R5, 0xfffffffc, RZ, 0xc0, !PT ;  /* 0xfffffffc05037812 */ /* 0x001fe200078ec0ff */
[----:B------:R0:W-:Y:S01]  /*40c0*/  ST.E desc[UR4][R8.64], RZ ;  /* 0x000000ff08007985 */ /* 0x0001e2000c101904 */
[----:B------:R-:W-:-:S02]  /*40d0*/  R2UR UR11, R41 ;  /* 0x00000000290b72ca */ /* 0x000fc400000e0000 */
[----:B-1----:R-:W-:Y:S02]  /*40e0*/  LOP3.LUT R7, R10, 0xfffffffc, RZ, 0xc0, !PT ;  /* 0xfffffffc0a077812 */ /* 0x002fe400078ec0ff */
[----:B------:R-:W-:Y:S02]  /*40f0*/  LOP3.LUT R32, R32, 0x3, RZ, 0xc0, !PT ;  /* 0x0000000320207812 */ /* 0x000fe400078ec0ff */
[-C--:B------:R-:W-:Y:S02]  /*4100*/  IADD3 R2, P1, PT, R13, R28.reuse, RZ ;  /* 0x0000001c0d027210 */ /* 0x080fe40007f3e0ff */
[----:B------:R-:W-:Y:S02]  /*4110*/  LOP3.LUT R26, R26, 0x3, RZ, 0xc0, !PT ;  /* 0x000000031a1a7812 */ /* 0x000fe400078ec0ff */
[----:B------:R-:W-:Y:S02]  /*4120*/  IADD3 R6, P2, PT, R7, R28, RZ ;  /* 0x0000001c07067210 */ /* 0x000fe40007f5e0ff */
[----:B------:R-:W-:-:S02]  /*4130*/  LOP3.LUT R14, R14, 0x3, RZ, 0xc0, !PT ;  /* 0x000000030e0e7812 */ /* 0x000fc400078ec0ff */
[-C--:B0-----:R-:W-:Y:S01]  /*4140*/  IADD3 R8, P3, PT, R3, R28.reuse, RZ ;  /* 0x0000001c03087210 */ /* 0x081fe20007f7e0ff */
[--C-:B------:R-:W-:Y:S01]  /*4150*/  IMAD.X R3, R32, 0x1, R29.reuse, P1 ;  /* 0x0000000120037824 */ /* 0x100fe200008e061d */
[----:B------:R-:W-:Y:S01]  /*4160*/  LOP3.LUT R12, R12, 0x3, RZ, 0xc0, !PT ;  /* 0x000000030c0c7812 */ /* 0x000fe200078ec0ff */
[--C-:B------:R-:W-:Y:S01]  /*4170*/  IMAD.X R7, R26, 0x1, R29.reuse, P2 ;  /* 0x000000011a077824 */ /* 0x100fe200010e061d */
[----:B------:R-:W-:Y:S01]  /*4180*/  IADD3 R10, P4, PT, R11, R28, RZ ;  /* 0x0000001c0b0a7210 */ /* 0x000fe20007f9e0ff */
[--C-:B------:R-:W-:Y:S01]  /*4190*/  IMAD.X R9, R14, 0x1, R29.reuse, P3 ;  /* 0x000000010e097824 */ /* 0x100fe200018e061d */
[----:B------:R1:W-:Y:S01]  /*41a0*/  ST.E desc[UR6][R2.64], RZ ;  /* 0x000000ff02007985 */ /* 0x0003e2000c101906 */
[----:B------:R-:W-:Y:S02]  /*41b0*/  IMAD.MOV.U32 R14, RZ, RZ, RZ ;  /* 0x000000ffff0e7224 */ /* 0x000fe400078e00ff */
[----:B------:R-:W-:Y:S01]  /*41c0*/  IMAD.X R11, R12, 0x1, R29, P4 ;  /* 0x000000010c0b7824 */ /* 0x000fe200020e061d */
[----:B------:R1:W-:Y:S04]  /*41d0*/  ST.E desc[UR8][R6.64], RZ ;  /* 0x000000ff06007985 */ /* 0x0003e8000c101908 */
[----:B------:R1:W-:Y:S04]  /*41e0*/  ST.E desc[UR4][R8.64], RZ ;  /* 0x000000ff08007985 */ /* 0x0003e8000c101904 */
[----:B------:R1:W-:Y:S02]  /*41f0*/  ST.E desc[UR10][R10.64], RZ ;  /* 0x000000ff0a007985 */ /* 0x0003e4000c10190a */
.L_x_57:
[----:B------:R-:W-:Y:S05]  /*4200*/  BSYNC.RECONVERGENT B1 ;  /* 0x0000000000017941 */ /* 0x000fea0003800200 */
.L_x_56:
        /* <DEDUP_REMOVED lines=9> */
[C---:B01----:R-:W-:Y:S01]  /*42a0*/  IMAD.SHL.U32 R3, R15.reuse, 0x4, RZ ;  /* 0x000000040f037824 */ /* 0x043fe200078e00ff */
[C---:B------:R-:W-:Y:S01]  /*42b0*/  SHF.L.U64.HI R6, R15.reuse, 0x2, R14 ;  /* 0x000000020f067819 */ /* 0x040fe2000001020e */
[----:B------:R-:W-:Y:S01]  /*42c0*/  VIADD R15, R15, 0x4 ;  /* 0x000000040f0f7836 */ /* 0x000fe20000000000 */
[C---:B------:R-:W-:Y:S02]  /*42d0*/  R2UR UR4, R40.reuse ;  /* 0x00000000280472ca */ /* 0x040fe400000e0000 */
[C---:B------:R-:W-:Y:S02]  /*42e0*/  IADD3 R7, P2, PT, R3.reuse, 0x4, RZ ;  /* 0x0000000403077810 */ /* 0x040fe40007f5e0ff */
[C---:B------:R-:W-:Y:S02]  /*42f0*/  IADD3 R8, P3, PT, R3.reuse, 0x8, RZ ;  /* 0x0000000803087810 */ /* 0x040fe40007f7e0ff */
[C---:B------:R-:W-:Y:S02]  /*4300*/  IADD3 R10, P4, PT, R3.reuse, 0xc, RZ ;  /* 0x0000000c030a7810 */ /* 0x040fe40007f9e0ff */
[----:B------:R-:W-:Y:S01]  /*4310*/  IADD3 R2, P1, PT, R3, R28, RZ ;  /* 0x0000001c03027210 */ /* 0x000fe20007f3e0ff */
[--C-:B------:R-:W-:Y:S01]  /*4320*/  IMAD.X R11, RZ, RZ, R6.reuse, P3 ;  /* 0x000000ffff0b7224 */ /* 0x100fe200018e0606 */
[----:B------:R-:W-:Y:S01]  /*4330*/  LOP3.LUT R9, R7, 0xfffffffc, RZ, 0xc0, !PT ;  /* 0xfffffffc07097812 */ /* 0x000fe200078ec0ff */
[--C-:B------:R-:W-:Y:S01]  /*4340*/  IMAD.X R7, RZ, RZ, R6.reuse, P2 ;  /* 0x000000ffff077224 */ /* 0x100fe200010e0606 */
[C---:B------:R-:W-:Y:S01]  /*4350*/  R2UR UR5, R41.reuse ;  /* 0x00000000290572ca */ /* 0x040fe200000e0000 */
[----:B------:R-:W-:Y:S01]  /*4360*/  IMAD.X R17, RZ, RZ, R6, P4 ;  /* 0x000000ffff117224 */ /* 0x000fe200020e0606 */
[----:B------:R-:W-:Y:S01]  /*4370*/  R2UR UR6, R40 ;  /* 0x00000000280672ca */ /* 0x000fe200000e0000 */
[----:B------:R-:W-:Y:S01]  /*4380*/  IMAD.X R3, R6, 0x1, R29, P1 ;  /* 0x0000000106037824 */ /* 0x000fe200008e061d */
[----:B------:R-:W-:-:S02]  /*4390*/  R2UR UR7, R41 ;  /* 0x00000000290772ca */ /* 0x000fc400000e0000 */
[----:B------:R-:W-:Y:S02]  /*43a0*/  LOP3.LUT R13, R8, 0xfffffffc, RZ, 0xc0, !PT ;  /* 0xfffffffc080d7812 */ /* 0x000fe400078ec0ff */
[----:B------:R-:W-:Y:S02]  /*43b0*/  R2UR UR8, R40 ;  /* 0x00000000280872ca */ /* 0x000fe400000e0000 */
[C---:B------:R-:W-:Y:S02]  /*43c0*/  R2UR UR9, R41.reuse ;  /* 0x00000000290972ca */ /* 0x040fe400000e0000 */
[----:B------:R-:W-:Y:S01]  /*43d0*/  LOP3.LUT R27, R10, 0xfffffffc, RZ, 0xc0, !PT ;  /* 0xfffffffc0a1b7812 */ /* 0x000fe200078ec0ff */
[----:B------:R2:W-:Y:S01]  /*43e0*/  ST.E desc[UR4][R2.64], RZ ;  /* 0x000000ff02007985 */ /* 0x0005e2000c101904 */
[----:B------:R-:W-:Y:S02]  /*43f0*/  R2UR UR10, R40 ;  /* 0x00000000280a72ca */ /* 0x000fe400000e0000 */
[----:B------:R-:W-:-:S02]  /*4400*/  R2UR UR11, R41 ;  /* 0x00000000290b72ca */ /* 0x000fc400000e0000 */
[-C--:B------:R-:W-:Y:S02]  /*4410*/  IADD3 R6, P1, PT, R9, R28.reuse, RZ ;  /* 0x0000001c09067210 */ /* 0x080fe40007f3e0ff */
[----:B------:R-:W-:Y:S02]  /*4420*/  LOP3.LUT R14, R7, 0x3, RZ, 0xc0, !PT ;  /* 0x00000003070e7812 */ /* 0x000fe400078ec0ff */
[-C--:B------:R-:W-:Y:S02]  /*4430*/  IADD3 R8, P2, PT, R13, R28.reuse, RZ ;  /* 0x0000001c0d087210 */ /* 0x080fe40007f5e0ff */
[----:B------:R-:W-:Y:S01]  /*4440*/  LOP3.LUT R26, R11, 0x3, RZ, 0xc0, !PT ;  /* 0x000000030b1a7812 */ /* 0x000fe200078ec0ff */
[--C-:B------:R-:W-:Y:S01]  /*4450*/  IMAD.X R7, R14, 0x1, R29.reuse, P1 ;  /* 0x000000010e077824 */ /* 0x100fe200008e061d */
[----:B------:R-:W-:Y:S01]  /*4460*/  IADD3 R10, P3, PT, R27, R28, RZ ;  /* 0x0000001c1b0a7210 */ /* 0x000fe20007f7e0ff */
[----:B------:R-:W-:Y:S01]  /*4470*/  IMAD.MOV.U32 R14, RZ, RZ, RZ ;  /* 0x000000ffff0e7224 */ /* 0x000fe200078e00ff */
[----:B------:R-:W-:Y:S01]  /*4480*/  LOP3.LUT R32, R17, 0x3, RZ, 0xc0, !PT ;  /* 0x0000000311207812 */ /* 0x000fe200078ec0ff */
[--C-:B------:R-:W-:Y:S01]  /*4490*/  IMAD.X R9, R26, 0x1, R29.reuse, P2 ;  /* 0x000000011a097824 */ /* 0x100fe200010e061d */
[----:B------:R2:W-:Y:S03]  /*44a0*/  ST.E desc[UR6][R6.64], RZ ;  /* 0x000000ff06007985 */ /* 0x0005e6000c101906 */
[----:B------:R-:W-:Y:S01]  /*44b0*/  IMAD.X R11, R32, 0x1, R29, P3 ;  /* 0x00000001200b7824 */ /* 0x000fe200018e061d */
[----:B------:R2:W-:Y:S04]  /*44c0*/  ST.E desc[UR8][R8.64], RZ ;  /* 0x000000ff08007985 */ /* 0x0005e8000c101908 */
[----:B------:R2:W-:Y:S02]  /*44d0*/  ST.E desc[UR10][R10.64], RZ ;  /* 0x000000ff0a007985 */ /* 0x0005e4000c10190a */
.L_x_59:
[----:B------:R-:W-:Y:S05]  /*44e0*/  BSYNC.RECONVERGENT B1 ;  /* 0x0000000000017941 */ /* 0x000fea0003800200 */
.L_x_58:
[----:B------:R-:W-:Y:S05]  /*44f0*/  @!P0 BRA `(.L_x_52) ;  /* 0x0000000000308947 */ /* 0x000fea0003800000 */
.L_x_60:
[C---:B0123--:R-:W-:Y:S02]  /*4500*/  LEA R2, P0, R15.reuse, R28, 0x2 ;  /* 0x0000001c0f027211 */ /* 0x04ffe400078010ff */
        /* <DEDUP_REMOVED lines=11> */
.L_x_52:
[----:B------:R-:W-:Y:S05]  /*45c0*/  BSYNC.RECONVERGENT B0 ;  /* 0x0000000000007941 */ /* 0x000fea0003800200 */
.L_x_51:
[----:B0123--:R-:W-:Y:S01]  /*45d0*/  MOV R2, 0x0 ;  /* 0x0000000000027802 */ /* 0x00ffe20000000f00 */
[C---:B------:R-:W-:Y:S01]  /*45e0*/  IMAD.SHL.U32 R33, R19.reuse, 0x2, RZ ;  /* 0x0000000213217824 */ /* 0x040fe200078e00ff */
[C---:B------:R-:W-:Y:S01]  /*45f0*/  ISETP.GT.U32.AND P0, PT, R19.reuse, R0, PT ;  /* 0x000000001300720c */ /* 0x040fe20003f04070 */
[----:B------:R-:W-:Y:S01]  /*4600*/  BSSY.RECONVERGENT B0, `(.L_x_61) ;  /* 0x000001a000007945 */ /* 0x000fe20003800200 */
[----:B------:R-:W-:Y:S02]  /*4610*/  SHF.R.S32.HI R5, RZ, 0x1f, R0 ;  /* 0x0000001fff057819 */ /* 0x000fe40000011400 */
[----:B------:R-:W0:Y:S01]  /*4620*/  LDC.64 R2, c[0x4][R2] ;  /* 0x0100000002027b82 */ /* 0x000e220000000a00 */
[----:B------:R-:W-:Y:S02]  /*4630*/  SHF.L.U64.HI R32, R19, 0x1, R16 ;  /* 0x0000000113207819 */ /* 0x000fe40000010210 */
[----:B------:R-:W-:Y:S02]  /*4640*/  ISETP.GT.U32.AND.EX P0, PT, R16, R5, PT, P0 ;  /* 0x000000051000720c */ /* 0x000fe40003f04100 */
[----:B------:R-:W-:-:S11]  /*4650*/  LOP3.LUT R33, R33, 0xfffffffc, RZ, 0xc0, !PT ;  /* 0xfffffffc21217812 */ /* 0x000fd600078ec0ff */
[----:B------:R-:W-:Y:S05]  /*4660*/  @!P0 BRA `(.L_x_62) ;  /* 0x00000000004c8947 */ /* 0x000fea0003800000 */
[----:B------:R-:W-:Y:S02]  /*4670*/  IMAD.MOV.U32 R11, RZ, RZ, R5 ;  /* 0x000000ffff0b7224 */ /* 0x000fe400078e0005 */
[--C-:B------:R-:W-:Y:S02]  /*4680*/  IMAD.MOV.U32 R10, RZ, RZ, R0.reuse ;  /* 0x000000ffff0a7224 */ /* 0x100fe400078e0000 */
[----:B------:R-:W-:-:S07]  /*4690*/  IMAD.MOV.U32 R5, RZ, RZ, R0 ;  /* 0x000000ffff057224 */ /* 0x000fce00078e0000 */
.L_x_63:
[----:B-1----:R-:W-:Y:S02]  /*46a0*/  IADD3 R7, P0, PT, -R0, R10, RZ ;  /* 0x0000000a00077210 */ /* 0x002fe40007f1e1ff */
[----:B------:R-:W-:Y:S02]  /*46b0*/  R2UR UR4, R40 ;  /* 0x00000000280472ca */ /* 0x000fe400000e0000 */
[----:B------:R-:W-:Y:S01]  /*46c0*/  R2UR UR5, R41 ;  /* 0x00000000290572ca */ /* 0x000fe200000e0000 */
[----:B------:R-:W-:Y:S01]  /*46d0*/  IMAD.X R8, R11, 0x1, ~R4, P0 ;  /* 0x000000010b087824 */ /* 0x000fe200000e0e04 */
        /* <DEDUP_REMOVED lines=12> */
.L_x_62:
[----:B------:R-:W-:Y:S05]  /*47a0*/  BSYNC.RECONVERGENT B0 ;  /* 0x0000000000007941 */ /* 0x000fea0003800200 */
.L_x_61:
[----:B------:R-:W-:Y:S02]  /*47b0*/  IMAD.MOV.U32 R4, RZ, RZ, R33 ;  /* 0x000000ffff047224 */ /* 0x000fe400078e0021 */
[----:B------:R-:W-:-:S07]  /*47c0*/  IMAD.MOV.U32 R5, RZ, RZ, R32 ;  /* 0x000000ffff057224 */ /* 0x000fce00078e0020 */
[----:B------:R-:W-:-:S07]  /*47d0*/  LEPC R20, `(.L_x_64) ;  /* 0x000000001014794e */ /* 0x000fce0000000000 */
[----:B01----:R-:W-:Y:S05]  /*47e0*/  CALL.ABS.NOINC R2 ;  /* 0x0000000002007343 */ /* 0x003fea0003c00000 */
.L_x_64:
[----:B------:R-:W-:Y:S01]  /*47f0*/  MOV R2, 0x0 ;  /* 0x0000000000027802 */ /* 0x000fe20000000f00 */
[----:B------:R-:W-:Y:S01]  /*4800*/  BSSY.RECONVERGENT B0, `(.L_x_65) ;  /* 0x0000019000007945 */ /* 0x000fe20003800200 */
[C---:B------:R-:W-:Y:S01]  /*4810*/  ISETP.NE.U32.AND P0, PT, R33.reuse, RZ, PT ;  /* 0x000000ff2100720c */ /* 0x040fe20003f05070 */
[----:B------:R-:W-:Y:S01]  /*4820*/  IMAD.MOV.U32 R39, RZ, RZ, R4 ;  /* 0x000000ffff277224 */ /* 0x000fe200078e0004 */
[----:B------:R-:W-:Y:S01]  /*4830*/  ISETP.NE.U32.AND P1, PT, R33, RZ, PT ;  /* 0x000000ff2100720c */ /* 0x000fe20003f25070 */
[----:B------:R-:W-:Y:S01]  /*4840*/  IMAD.MOV.U32 R38, RZ, RZ, R5 ;  /* 0x000000ffff267224 */ /* 0x000fe200078e0005 */
[----:B------:R-:W0:Y:S01]  /*4850*/  LDC.64 R2, c[0x4][R2] ;  /* 0x0100000002027b82 */ /* 0x000e220000000a00 */
[C---:B------:R-:W-:Y:S02]  /*4860*/  ISETP.NE.AND.EX P0, PT, R32.reuse, RZ, PT, P0 ;  /* 0x000000ff2000720c */ /* 0x040fe40003f05300 */
[----:B------:R-:W-:-:S04]  /*4870*/  ISETP.NE.AND.EX P1, PT, R32, RZ, PT, P1 ;  /* 0x000000ff2000720c */ /* 0x000fc80003f25310 */
[----:B------:R-:W-:-:S07]  /*4880*/  P2R R17, PR, RZ, 0x2 ;  /* 0x00000002ff117803 */ /* 0x000fce0000000000 */
[----:B------:R-:W-:Y:S05]  /*4890*/  @!P0 BRA `(.L_x_66) ;  /* 0x00000000003c8947 */ /* 0x000fea0003800000 */
[----:B------:R-:W-:Y:S02]  /*48a0*/  IMAD.MOV.U32 R0, RZ, RZ, RZ ;  /* 0x000000ffff007224 */ /* 0x000fe400078e00ff */
[----:B------:R-:W-:-:S07]  /*48b0*/  IMAD.MOV.U32 R9, RZ, RZ, RZ ;  /* 0x000000ffff097224 */ /* 0x000fce00078e00ff */
.L_x_67:
[----:B------:R-:W-:Y:S02]  /*48c0*/  R2UR UR4, R40 ;  /* 0x00000000280472ca */ /* 0x000fe400000e0000 */
[----:B------:R-:W-:Y:S02]  /*48d0*/  R2UR UR5, R41 ;  /* 0x00000000290572ca */ /* 0x000fe400000e0000 */
[----:B------:R-:W-:-:S05]  /*48e0*/  IADD3 R4, P0, PT, R0, R30, RZ ;  /* 0x0000001e00047210 */ /* 0x000fca0007f1e0ff */
[----:B-1----:R-:W-:-:S06]  /*48f0*/  IMAD.X R5, R9, 0x1, R31, P0 ;  /* 0x0000000109057824 */ /* 0x002fcc00000e061f */
[----:B------:R-:W2:Y:S01]  /*4900*/  LD.E.U8 R5, desc[UR4][R4.64] ;  /* 0x0000000404057980 */ /* 0x000ea2000c101100 */
[----:B------:R-:W-:-:S05]  /*4910*/  IADD3 R6, P0, PT, R0, R39, RZ ;  /* 0x0000002700067210 */ /* 0x000fca0007f1e0ff */
[----:B------:R-:W-:Y:S01]  /*4920*/  IMAD.X R7, R9, 0x1, R38, P0 ;  /* 0x0000000109077824 */ /* 0x000fe200000e0626 */
[----:B------:R-:W-:-:S05]  /*4930*/  IADD3 R0, P0, PT, R0, 0x1, RZ ;  /* 0x0000000100007810 */ /* 0x000fca0007f1e0ff */
[----:B------:R-:W-:Y:S01]  /*4940*/  IMAD.X R9, RZ, RZ, R9, P0 ;  /* 0x000000ffff097224 */ /* 0x000fe200000e0609 */
[----:B------:R-:W-:-:S04]  /*4950*/  ISETP.GE.U32.AND P0, PT, R0, R33, PT ;  /* 0x000000210000720c */ /* 0x000fc80003f06070 */
[----:B------:R-:W-:Y:S01]  /*4960*/  ISETP.GE.U32.AND.EX P0, PT, R9, R32, PT, P0 ;  /* 0x000000200900720c */ /* 0x000fe20003f06100 */
[----:B--2---:R1:W-:-:S12]  /*4970*/  ST.E.U8 desc[UR4][R6.64], R5 ;  /* 0x0000000506007985 */ /* 0x0043d8000c101104 */
[----:B------:R-:W-:Y:S05]  /*4980*/  @!P0 BRA `(.L_x_67) ;  /* 0xfffffffc00cc8947 */ /* 0x000fea000383ffff */
.L_x_66:
[----:B------:R-:W-:Y:S05]  /*4990*/  BSYNC.RECONVERGENT B0 ;  /* 0x0000000000007941 */ /* 0x000fea0003800200 */
.L_x_65:
[----:B------:R-:W-:Y:S02]  /*49a0*/  IMAD.MOV.U32 R4, RZ, RZ, R33 ;  /* 0x000000ffff047224 */ /* 0x000fe400078e0021 */
[----:B-1----:R-:W-:-:S07]  /*49b0*/  IMAD.MOV.U32 R5, RZ, RZ, R32 ;  /* 0x000000ffff057224 */ /* 0x002fce00078e0020 */
[----:B------:R-:W-:-:S07]  /*49c0*/  LEPC R20, `(.L_x_68) ;  /* 0x000000001014794e */ /* 0x000fce0000000000 */
[----:B0-----:R-:W-:Y:S05]  /*49d0*/  CALL.ABS.NOINC R2 ;  /* 0x0000000002007343 */ /* 0x001fea0003c00000 */
.L_x_68:
[----:B------:R-:W-:Y:S01]  /*49e0*/  MOV R6, 0x0 ;  /* 0x0000000000067802 */ /* 0x000fe20000000f00 */
[----:B------:R-:W-:Y:S01]  /*49f0*/  BSSY.RECONVERGENT B0, `(.L_x_69) ;  /* 0x000001c000007945 */ /* 0x000fe20003800200 */
[----:B------:R-:W-:Y:S01]  /*4a00*/  ISETP.NE.AND P6, PT, R17, RZ, PT ;  /* 0x000000ff1100720c */ /* 0x000fe20003fc5270 */
[----:B------:R-:W-:Y:S01]  /*4a10*/  IMAD.MOV.U32 R45, RZ, RZ, R4 ;  /* 0x000000ffff2d7224 */ /* 0x000fe200078e0004 */
[----:B------:R-:W-:Y:S01]  /*4a20*/  ISETP.NE.U32.AND P0, PT, R33, RZ, PT ;  /* 0x000000ff2100720c */ /* 0x000fe20003f05070 */
[----:B------:R-:W-:Y:S01]  /*4a30*/  IMAD.MOV.U32 R44, RZ, RZ, R5 ;  /* 0x000000ffff2c7224 */ /* 0x000fe200078e0005 */
[----:B------:R-:W0:Y:S01]  /*4a40*/  LDC.64 R6, c[0x4][R6] ;  /* 0x0100000006067b82 */ /* 0x000e220000000a00 */
[--C-:B------:R-:W-:Y:S02]  /*4a50*/  SHF.R.U64 R17, R19, 0x1, R16.reuse ;  /* 0x0000000113117819 */ /* 0x100fe40000001210 */
[----:B------:R-:W-:Y:S02]  /*4a60*/  ISETP.NE.AND.EX P0, PT, R32, RZ, PT, P0 ;  /* 0x000000ff2000720c */ /* 0x000fe40003f05300 */
[----:B------:R-:W-:-:S02]  /*4a70*/  SHF.R.U32.HI R2, RZ, 0x1, R16 ;  /* 0x00000001ff027819 */ /* 0x000fc40000011610 */
[----:B------:R-:W-:Y:S02]  /*4a80*/  P2R R24, PR, RZ, 0x1 ;  /* 0x00000001ff187803 */ /* 0x000fe40000000000 */
[----:B------:R-:W-:Y:S07]  /*4a90*/  @!P6 BRA `(.L_x_70) ;  /* 0x000000000044e947 */ /* 0x000fee0003800000 */
[C---:B------:R-:W-:Y:S01]  /*4aa0*/  LEA R11, P0, R17.reuse, R30, 0x2 ;  /* 0x0000001e110b7211 */ /* 0x040fe200078010ff */
[----:B------:R-:W-:Y:S02]  /*4ab0*/  IMAD.MOV.U32 R0, RZ, RZ, RZ ;  /* 0x000000ffff007224 */ /* 0x000fe400078e00ff */
[----:B------:R-:W-:Y:S01]  /*4ac0*/  IMAD.MOV.U32 R3, RZ, RZ, RZ ;  /* 0x000000ffff037224 */ /* 0x000fe200078e00ff */
[----:B------:R-:W-:-:S09]  /*4ad0*/  LEA.HI.X R10, R17, R31, R2, 0x2, P0 ;  /* 0x0000001f110a7211 */ /* 0x000fd200000f1402 */
.L_x_71:
        /* <DEDUP_REMOVED lines=13> */
.L_x_70:
[----:B------:R-:W-:Y:S05]  /*4bb0*/  BSYNC.RECONVERGENT B0 ;  /* 0x0000000000007941 */ /* 0x000fea0003800200 */
.L_x_69:
[----:B------:R-:W-:Y:S02]  /*4bc0*/  IMAD.MOV.U32 R4, RZ, RZ, R33 ;  /* 0x000000ffff047224 */ /* 0x000fe400078e0021 */
[----:B-1----:R-:W-:-:S07]  /*4bd0*/  IMAD.MOV.U32 R5, RZ, RZ, R32 ;  /* 0x000000ffff057224 */ /* 0x002fce00078e0020 */
[----:B------:R-:W-:-:S07]  /*4be0*/  LEPC R20, `(.L_x_72) ;  /* 0x000000001014794e */ /* 0x000fce0000000000 */
[----:B0-----:R-:W-:Y:S05]  /*4bf0*/  CALL.ABS.NOINC R6 ;  /* 0x0000000006007343 */ /* 0x001fea0003c00000 */
.L_x_72:
[----:B------:R-:W-:Y:S01]  /*4c00*/  MOV R6, 0x0 ;  /* 0x0000000000067802 */ /* 0x000fe20000000f00 */
[----:B------:R-:W-:Y:S01]  /*4c10*/  BSSY.RECONVERGENT B0, `(.L_x_73) ;  /* 0x0000018000007945 */ /* 0x000fe20003800200 */
[----:B------:R-:W-:Y:S01]  /*4c20*/  ISETP.NE.AND P6, PT, R24, RZ, PT ;  /* 0x000000ff1800720c */ /* 0x000fe20003fc5270 */
[----:B------:R-:W-:Y:S01]  /*4c30*/  IMAD.MOV.U32 R25, RZ, RZ, R4 ;  /* 0x000000ffff197224 */ /* 0x000fe200078e0004 */
[----:B------:R-:W-:Y:S01]  /*4c40*/  ISETP.NE.U32.AND P0, PT, R33, RZ, PT ;  /* 0x000000ff2100720c */ /* 0x000fe20003f05070 */
[----:B------:R-:W-:Y:S01]  /*4c50*/  IMAD.MOV.U32 R24, RZ, RZ, R5 ;  /* 0x000000ffff187224 */ /* 0x000fe200078e0005 */
[----:B------:R-:W0:Y:S02]  /*4c60*/  LDC.64 R6, c[0x4][R6] ;  /* 0x0100000006067b82 */ /* 0x000e240000000a00 */
[----:B------:R-:W-:-:S04]  /*4c70*/  ISETP.NE.AND.EX P0, PT, R32, RZ, PT, P0 ;  /* 0x000000ff2000720c */ /* 0x000fc80003f05300 */
[----:B------:R-:W-:-:S03]  /*4c80*/  P2R R26, PR, RZ, 0x1 ;  /* 0x00000001ff1a7803 */ /* 0x000fc60000000000 */
[----:B------:R-:W-:Y:S06]  /*4c90*/  @!P6 BRA `(.L_x_74) ;  /* 0x00000000003ce947 */ /* 0x000fec0003800000 */
[----:B------:R-:W-:Y:S02]  /*4ca0*/  IMAD.MOV.U32 R0, RZ, RZ, RZ ;  /* 0x000000ffff007224 */ /* 0x000fe400078e00ff */
[----:B------:R-:W-:-:S07]  /*4cb0*/  IMAD.MOV.U32 R3, RZ, RZ, RZ ;  /* 0x000000ffff037224 */ /* 0x000fce00078e00ff */
.L_x_75:
        /* <DEDUP_REMOVED lines=13> */
.L_x_74:
[----:B------:R-:W-:Y:S05]  /*4d90*/  BSYNC.RECONVERGENT B0 ;  /* 0x0000000000007941 */ /* 0x000fea0003800200 */
.L_x_73:
[----:B------:R-:W-:Y:S02]  /*4da0*/  IMAD.MOV.U32 R4, RZ, RZ, R33 ;  /* 0x000000ffff047224 */ /* 0x000fe400078e0021 */
[----:B-1----:R-:W-:-:S07]  /*4db0*/  IMAD.MOV.U32 R5, RZ, RZ, R32 ;  /* 0x000000ffff057224 */ /* 0x002fce00078e0020 */
[----:B------:R-:W-:-:S07]  /*4dc0*/  LEPC R20, `(.L_x_76) ;  /* 0x000000001014794e */ /* 0x000fce0000000000 */
[----:B0-----:R-:W-:Y:S05]  /*4dd0*/  CALL.ABS.NOINC R6 ;  /* 0x0000000006007343 */ /* 0x001fea0003c00000 */
.L_x_76:
[----:B------:R-:W-:Y:S01]  /*4de0*/  ISETP.NE.AND P6, PT, R26, RZ, PT ;  /* 0x000000ff1a00720c */ /* 0x000fe20003fc5270 */
[----:B------:R-:W-:Y:S01]  /*4df0*/  BSSY.RECONVERGENT B0, `(.L_x_77) ;  /* 0x0000015000007945 */ /* 0x000fe20003800200 */
[----:B------:R-:W-:Y:S02]  /*4e00*/  IMAD.MOV.U32 R27, RZ, RZ, R4 ;  /* 0x000000ffff1b7224 */ /* 0x000fe400078e0004 */
[----:B------:R-:W-:-:S09]  /*4e10*/  IMAD.MOV.U32 R26, RZ, RZ, R5 ;  /* 0x000000ffff1a7224 */ /* 0x000fd200078e0005 */
[----:B------:R-:W-:Y:S05]  /*4e20*/  @!P6 BRA `(.L_x_78) ;  /* 0x000000000044e947 */ /* 0x000fea0003800000 */
[C---:B------:R-:W-:Y:S01]  /*4e30*/  LEA R9, P0, R17.reuse, R28, 0x2 ;  /* 0x0000001c11097211 */ /* 0x040fe200078010ff */
[----:B------:R-:W-:Y:S02]  /*4e40*/  IMAD.MOV.U32 R0, RZ, RZ, RZ ;  /* 0x000000ffff007224 */ /* 0x000fe400078e00ff */
[----:B------:R-:W-:Y:S01]  /*4e50*/  IMAD.MOV.U32 R3, RZ, RZ, RZ ;  /* 0x000000ffff037224 */ /* 0x000fe200078e00ff */
[----:B------:R-:W-:-:S09]  /*4e60*/  LEA.HI.X R8, R17, R29, R2, 0x2, P0 ;  /* 0x0000001d11087211 */ /* 0x000fd200000f1402 */
.L_x_79:
[----:B------:R-:W-:Y:S02]  /*4e70*/  R2UR UR4, R40 ;  /* 0x00000000280472ca */ /* 0x000fe400000e0000 */
[----:B------:R-:W-:Y:S02]  /*4e80*/  R2UR UR5, R41 ;  /* 0x00000000290572ca */ /* 0x000fe400000e0000 */
[----:B------:R-:W-:-:S05]  /*4e90*/  IADD3 R4, P0, PT, R0, R9, RZ ;  /* 0x0000000900047210 */ /* 0x000fca0007f1e0ff */
[----:B0-----:R-:W-:-:S06]  /*4ea0*/  IMAD.X R5, R3, 0x1, R8, P0 ;  /* 0x0000000103057824 */ /* 0x001fcc00000e0608 */
        /* <DEDUP_REMOVED lines=9> */
.L_x_78:
[----:B------:R-:W-:Y:S05]  /*4f40*/  BSYNC.RECONVERGENT B0 ;  /* 0x0000000000007941 */ /* 0x000fea0003800200 */
.L_x_77:
[----:B------:R-:W-:Y:S01]  /*4f50*/  IMAD.MOV.U32 R4, RZ, RZ, R39 ;  /* 0x000000ffff047224 */ /* 0x000fe200078e0027 */
[----:B------:R-:W-:Y:S01]  /*4f60*/  MOV R20, 0x5020 ;  /* 0x0000502000147802 */ /* 0x000fe20000000f00 */
[----:B0-----:R-:W-:Y:S02]  /*4f70*/  IMAD.MOV.U32 R5, RZ, RZ, R38 ;  /* 0x000000ffff057224 */ /* 0x001fe400078e0026 */
[----:B------:R-:W-:Y:S02]  /*4f80*/  IMAD.MOV.U32 R6, RZ, RZ, R25 ;  /* 0x000000ffff067224 */ /* 0x000fe400078e0019 */
[----:B------:R-:W-:Y:S02]  /*4f90*/  IMAD.MOV.U32 R7, RZ, RZ, R24 ;  /* 0x000000ffff077224 */ /* 0x000fe400078e0018 */
[----:B------:R-:W-:Y:S02]  /*4fa0*/  IMAD.MOV.U32 R8, RZ, RZ, R17 ;  /* 0x000000ffff087224 */ /* 0x000fe400078e0011 */
[----:B------:R-:W-:-:S02]  /*4fb0*/  IMAD.MOV.U32 R9, RZ, RZ, R2 ;  /* 0x000000ffff097224 */ /* 0x000fc400078e0002 */
[----:B------:R-:W-:Y:S02]  /*4fc0*/  IMAD.MOV.U32 R10, RZ, RZ, R17 ;  /* 0x000000ffff0a7224 */ /* 0x000fe400078e0011 */
[----:B------:R-:W-:Y:S02]  /*4fd0*/  IMAD.MOV.U32 R11, RZ, RZ, R2 ;  /* 0x000000ffff0b7224 */ /* 0x000fe400078e0002 */
[----:B------:R-:W-:Y:S02]  /*4fe0*/  IMAD.MOV.U32 R12, RZ, RZ, R23 ;  /* 0x000000ffff0c7224 */ /* 0x000fe400078e0017 */
[----:B------:R-:W-:Y:S02]  /*4ff0*/  IMAD.MOV.U32 R13, RZ, RZ, R22 ;  /* 0x000000ffff0d7224 */ /* 0x000fe400078e0016 */
[----:B------:R-:W-:-:S07]  /*5000*/  IMAD.MOV.U32 R21, RZ, RZ, 0x0 ;  /* 0x00000000ff157424 */ /* 0x000fce00078e00ff */
[----:B------:R-:W-:Y:S05]  /*5010*/  CALL.REL.NOINC `($_Z6kernelPjS_mmS_$_Z8multiplyPjS_mmPm) ;  /* 0xffffffd000c07944 */ /* 0x000fea0003c3ffff */
[----:B------:R-:W-:Y:S01]  /*5020*/  IADD3 R12, P0, PT, R23, 0x8, RZ ;  /* 0x00000008170c7810 */ /* 0x000fe20007f1e0ff */
[----:B------:R-:W-:Y:S01]  /*5030*/  IMAD.MOV.U32 R29, RZ, RZ, R4 ;  /* 0x000000ffff1d7224 */ /* 0x000fe200078e0004 */
[----:B------:R-:W-:Y:S01]  /*5040*/  MOV R20, 0x5110 ;  /* 0x0000511000147802 */ /* 0x000fe20000000f00 */
[----:B------:R-:W-:Y:S02]  /*5050*/  IMAD.MOV.U32 R28, RZ, RZ, R5 ;  /* 0x000000ffff1c7224 */ /* 0x000fe400078e0005 */
[----:B------:R-:W-:Y:S02]  /*5060*/  IMAD.MOV.U32 R6, RZ, RZ, R27 ;  /* 0x000000ffff067224 */ /* 0x000fe400078e001b */
[----:B------:R-:W-:Y:S02]  /*5070*/  IMAD.MOV.U32 R7, RZ, RZ, R26 ;  /* 0x000000ffff077224 */ /* 0x000fe400078e001a */
[----:B------:R-:W-:Y:S02]  /*5080*/  IMAD.MOV.U32 R8, RZ, RZ, R17 ;  /* 0x000000ffff087224 */ /* 0x000fe400078e0011 */
[----:B------:R-:W-:-:S02]  /*5090*/  IMAD.MOV.U32 R9, RZ, RZ, R2 ;  /* 0x000000ffff097224 */ /* 0x000fc400078e0002 */
[----:B------:R-:W-:Y:S02]  /*50a0*/  IMAD.MOV.U32 R10, RZ, RZ, R17 ;  /* 0x000000ffff0a7224 */ /* 0x000fe400078e0011 */
[----:B------:R-:W-:Y:S02]  /*50b0*/  IMAD.MOV.U32 R11, RZ, RZ, R2 ;  /* 0x000000ffff0b7224 */ /* 0x000fe400078e0002 */
[----:B------:R-:W-:Y:S02]  /*50c0*/  IMAD.X R13, RZ, RZ, R22, P0 ;  /* 0x000000ffff0d7224 */ /* 0x000fe400000e0616 */
[----:B------:R-:W-:Y:S02]  /*50d0*/  IMAD.MOV.U32 R4, RZ, RZ, R45 ;  /* 0x000000ffff047224 */ /* 0x000fe400078e002d */
[----:B------:R-:W-:Y:S02]  /*50e0*/  IMAD.MOV.U32 R5, RZ, RZ, R44 ;  /* 0x000000ffff057224 */ /* 0x000fe400078e002c */
[----:B------:R-:W-:-:S07]  /*50f0*/  IMAD.MOV.U32 R21, RZ, RZ, 0x0 ;  /* 0x00000000ff157424 */ /* 0x000fce00078e00ff */
[----:B------:R-:W-:Y:S05]  /*5100*/  CALL.REL.NOINC `($_Z6kernelPjS_mmS_$_Z8multiplyPjS_mmPm) ;  /* 0xffffffd000847944 */ /* 0x000fea0003c3ffff */
[----:B------:R-:W-:Y:S01]  /*5110*/  MOV R0, 0x0 ;  /* 0x0000000000007802 */ /* 0x000fe20000000f00 */
[C---:B------:R-:W-:Y:S01]  /*5120*/  IMAD.SHL.U32 R32, R17.reuse, 0x4, RZ ;  /* 0x0000000411207824 */ /* 0x040fe200078e00ff */
[----:B------:R-:W-:Y:S01]  /*5130*/  SHF.L.U64.HI R33, R17, 0x2, R2 ;  /* 0x0000000211217819 */ /* 0x000fe20000010202 */
[----:B------:R-:W-:Y:S01]  /*5140*/  IMAD.MOV.U32 R31, RZ, RZ, R4 ;  /* 0x000000ffff1f7224 */ /* 0x000fe200078e0004 */
[----:B------:R0:W1:Y:S01]  /*5150*/  LDC.64 R6, c[0x4][R0] ;  /* 0x0100000000067b82 */ /* 0x0000620000000a00 */
[----:B------:R-:W-:Y:S02]  /*5160*/  IMAD.MOV.U32 R30, RZ, RZ, R5 ;  /* 0x000000ffff1e7224 */ /* 0x000fe400078e0005 */
[----:B------:R-:W-:Y:S02]  /*5170*/  IMAD.MOV.U32 R4, RZ, RZ, R32 ;  /* 0x000000ffff047224 */ /* 0x000fe400078e0020 */
[----:B------:R-:W-:-:S07]  /*5180*/  IMAD.MOV.U32 R5, RZ, RZ, R33 ;  /* 0x000000ffff057224 */ /* 0x000fce00078e0021 */
[----:B------:R-:W-:-:S07]  /*5190*/  LEPC R20, `(.L_x_80) ;  /* 0x000000001014794e */ /* 0x000fce0000000000 */
[----:B01----:R-:W-:Y:S05]  /*51a0*/  CALL.ABS.NOINC R6 ;  /* 0x0000000006007343 */ /* 0x003fea0003c00000 */
.L_x_80:
[----:B------:R-:W0:Y:S01]  /*51b0*/  LDC.64 R46, c[0x0][0x358] ;  /* 0x0000d600ff2e7b82 */ /* 0x000e220000000a00 */
[----:B------:R-:W-:Y:S01]  /*51c0*/  ISETP.NE.U32.AND P0, PT, R4, RZ, PT ;  /* 0x000000ff0400720c */ /* 0x000fe20003f05070 */
[----:B------:R-:W-:Y:S01]  /*51d0*/  BSSY.RECONVERGENT B6, `(.L_x_81) ;  /* 0x000014d000067945 */ /* 0x000fe20003800200 */
[----:B------:R-:W-:Y:S02]  /*51e0*/  CS2R R34, SRZ ;  /* 0x0000000000227805 */ /* 0x000fe4000001ff00 */
[----:B------:R-:W-:-:S13]  /*51f0*/  ISETP.NE.AND.EX P0, PT, R5, RZ, PT, P0 ;  /* 0x000000ff0500720c */ /* 0x000fda0003f05300 */
[----:B------:R-:W-:Y:S05]  /*5200*/  @!P0 BRA `(.L_x_82) ;  /* 0x0000001400248947 */ /* 0x000fea0003800000 */
[----:B------:R-:W-:Y:S01]  /*5210*/  ISETP.GE.U32.AND P0, PT, R19, 0x2, PT ;  /* 0x000000021300780c */ /* 0x000fe20003f06070 */
[----:B------:R-:W-:Y:S02]  /*5220*/  IMAD.MOV.U32 R42, RZ, RZ, R4 ;  /* 0x000000ffff2a7224 */ /* 0x000fe400078e0004 */
[----:B------:R-:W-:Y:S01]  /*5230*/  IMAD.MOV.U32 R43, RZ, RZ, R5 ;  /* 0x000000ffff2b7224 */ /* 0x000fe200078e0005 */
[----:B------:R-:W-:Y:S01]  /*5240*/  ISETP.GE.U32.AND.EX P0, PT, R16, RZ, PT, P0 ;  /* 0x000000ff1000720c */ /* 0x000fe20003f06100 */
[----:B------:R-:W-:Y:S02]  /*5250*/  IMAD.MOV.U32 R40, RZ, RZ, R17 ;  /* 0x000000ffff287224 */ /* 0x000fe400078e0011 */
[----:B------:R-:W-:Y:S02]  /*5260*/  IMAD.MOV.U32 R41, RZ, RZ, R2 ;  /* 0x000000ffff297224 */ /* 0x000fe400078e0002 */
[----:B------:R-:W-:Y:S02]  /*5270*/  IMAD.MOV.U32 R34, RZ, RZ, R42 ;  /* 0x000000ffff227224 */ /* 0x000fe400078e002a */
[----:B------:R-:W-:-:S06]  /*5280*/  IMAD.MOV.U32 R35, RZ, RZ, R43 ;  /* 0x000000ffff237224 */ /* 0x000fcc00078e002b */
[----:B------:R-:W-:Y:S05]  /*5290*/  @!P0 BRA `(.L_x_82) ;  /* 0x0000001400008947 */ /* 0x000fea0003800000 */
[----:B------:R-:W-:Y:S01]  /*52a0*/  ISETP.GE.U32.AND P0, PT, R19, 0x8, PT ;  /* 0x000000081300780c */ /* 0x000fe20003f06070 */
[----:B------:R-:W-:Y:S01]  /*52b0*/  BSSY.RECONVERGENT B0, `(.L_x_83) ;  /* 0x0000041000007945 */ /* 0x000fe20003800200 */
[----:B------:R-:W-:Y:S01]  /*52c0*/  ISETP.GT.U32.AND P1, PT, R17, 0x1, PT ;  /* 0x000000011100780c */ /* 0x000fe20003f24070 */
[----:B------:R-:W-:Y:S01]  /*52d0*/  IMAD.MOV.U32 R15, RZ, RZ, RZ ;  /* 0x000000ffff0f7224 */ /* 0x000fe200078e00ff */
[----:B------:R-:W-:Y:S02]  /*52e0*/  ISETP.GE.U32.AND.EX P0, PT, R16, RZ, PT, P0 ;  /* 0x000000ff1000720c */ /* 0x000fe40003f06100 */
[----:B------:R-:W-:Y:S02]  /*52f0*/  CS2R R34, SRZ ;  /* 0x0000000000227805 */ /* 0x000fe4000001ff00 */
[----:B------:R-:W-:Y:S01]  /*5300*/  ISETP.GT.U32.AND.EX P1, PT, R2, RZ, PT, P1 ;  /* 0x000000ff0200720c */ /* 0x000fe20003f24110 */
[----:B------:R-:W-:-:S03]  /*5310*/  IMAD.MOV.U32 R13, RZ, RZ, RZ ;  /* 0x000000ffff0d7224 */ /* 0x000fc600078e00ff */
[----:B------:R-:W-:Y:S02]  /*5320*/  SEL R49, R17, 0x1, P1 ;  /* 0x0000000111317807 */ /* 0x000fe40000800000 */
[----:B------:R-:W-:Y:S02]  /*5330*/  SEL R50, R2, RZ, P1 ;  /* 0x000000ff02327207 */ /* 0x000fe40000800000 */
[----:B------:R-:W-:Y:S01]  /*5340*/  LOP3.LUT R48, R49, 0x3, RZ, 0xc0, !PT ;  /* 0x0000000331307812 */ /* 0x000fe200078ec0ff */
[----:B------:R-:W-:Y:S06]  /*5350*/  @!P0 BRA `(.L_x_84) ;  /* 0x0000000000d88947 */ /* 0x000fec0003800000 */
[----:B------:R-:W-:Y:S01]  /*5360*/  IADD3 R10, P0, PT, R32, -0x8, RZ ;  /* 0xfffffff8200a7810 */ /* 0x000fe20007f1e0ff */
[----:B------:R-:W-:Y:S01]  /*5370*/  BSSY.RECONVERGENT B1, `(.L_x_84) ;  /* 0x0000034000017945 */ /* 0x000fe20003800200 */
[----:B------:R-:W-:Y:S01]  /*5380*/  LOP3.LUT R15, R49, 0xfffffffc, RZ, 0xc0, !PT ;  /* 0xfffffffc310f7812 */ /* 0x000fe200078ec0ff */
[----:B------:R-:W-:Y:S01]  /*5390*/  IMAD.MOV.U32 R13, RZ, RZ, RZ ;  /* 0x000000ffff0d7224 */ /* 0x000fe200078e00ff */
[C---:B------:R-:W-:Y:S02]  /*53a0*/  IADD3 R4, P1, PT, R10.reuse, R39, RZ ;  /* 0x000000270a047210 */ /* 0x040fe40007f3e0ff */
[----:B------:R-:W-:Y:S01]  /*53b0*/  IADD3 R6, P2, PT, R10, R45, RZ ;  /* 0x0000002d0a067210 */ /* 0x000fe20007f5e0ff */
[----:B------:R-:W-:Y:S01]  /*53c0*/  IMAD.MOV.U32 R12, RZ, RZ, R15 ;  /* 0x000000ffff0c7224 */ /* 0x000fe200078e000f */
[----:B------:R-:W-:Y:S02]  /*53d0*/  IADD3.X R9, PT, PT, R33, -0x1, RZ, P0, !PT ;  /* 0xffffffff21097810 */ /* 0x000fe400007fe4ff */
[----:B------:R-:W-:-:S02]  /*53e0*/  LOP3.LUT R34, R50, 0x7fffffff, RZ, 0xc0, !PT ;  /* 0x7fffffff32227812 */ /* 0x000fc400078ec0ff */
[----:B------:R-:W-:Y:S01]  /*53f0*/  IADD3 R10, P3, PT, R10, R42, RZ ;  /* 0x0000002a0a0a7210 */ /* 0x000fe20007f7e0ff */
[C---:B------:R-:W-:Y:S02]  /*5400*/  IMAD.X R5, R9.reuse, 0x1, R38, P1 ;  /* 0x0000000109057824 */ /* 0x040fe400008e0626 */
[C---:B------:R-:W-:Y:S02]  /*5410*/  IMAD.X R7, R9.reuse, 0x1, R44, P2 ;  /* 0x0000000109077824 */ /* 0x040fe400010e062c */
[----:B------:R-:W-:Y:S02]  /*5420*/  IMAD.MOV.U32 R14, RZ, RZ, R34 ;  /* 0x000000ffff0e7224 */ /* 0x000fe400078e0022 */
[----:B------:R-:W-:-:S07]  /*5430*/  IMAD.X R9, R9, 0x1, R43, P3 ;  /* 0x0000000109097824 */ /* 0x000fce00018e062b */
.L_x_85:
[C---:B0-----:R-:W-:Y:S02]  /*5440*/  R2UR UR4, R46.reuse ;  /* 0x000000002e0472ca */ /* 0x041fe400000e0000 */
[C---:B------:R-:W-:Y:S02]  /*5450*/  R2UR UR5, R47.reuse ;  /* 0x000000002f0572ca */ /* 0x040fe400000e0000 */
[----:B------:R-:W-:Y:S02]  /*5460*/  R2UR UR6, R46 ;  /* 0x000000002e0672ca */ /* 0x000fe400000e0000 */
[----:B------:R-:W-:-:S09]  /*5470*/  R2UR UR7, R47 ;  /* 0x000000002f0772ca */ /* 0x000fd200000e0000 */
[----:B------:R-:W2:Y:S04]  /*5480*/  LD.E R0, desc[UR4][R4.64+0x4] ;  /* 0x0000040404007980 */ /* 0x000ea8000c101900 */
[----:B------:R-:W2:Y:S01]  /*5490*/  LD.E R3, desc[UR6][R6.64+0x4] ;  /* 0x0000040606037980 */ /* 0x000ea2000c101900 */
[----:B------:R-:W-:Y:S01]  /*54a0*/  R2UR UR8, R46 ;  /* 0x000000002e0872ca */ /* 0x000fe200000e0000 */
[----:B------:R-:W-:Y:S01]  /*54b0*/  IMAD.MOV.U32 R8, RZ, RZ, R10 ;  /* 0x000000ffff087224 */ /* 0x000fe200078e000a */
[----:B------:R-:W-:Y:S02]  /*54c0*/  R2UR UR9, R47 ;  /* 0x000000002f0972ca */ /* 0x000fe400000e0000 */
[----:B--2---:R-:W-:-:S05]  /*54d0*/  IADD3 R11, P0, P1, R3, R13, R0 ;  /* 0x0000000d030b7210 */ /* 0x004fca000791e000 */
[----:B------:R0:W-:Y:S04]  /*54e0*/  ST.E desc[UR4][R8.64+0x4], R11 ;  /* 0x0000040b08007985 */ /* 0x0001e8000c101904 */
[----:B------:R-:W2:Y:S04]  /*54f0*/  LD.E R0, desc[UR6][R4.64] ;  /* 0x0000000604007980 */ /* 0x000ea8000c101900 */
[----:B------:R-:W2:Y:S01]  /*5500*/  LD.E R3, desc[UR8][R6.64] ;  /* 0x0000000806037980 */ /* 0x000ea2000c101900 */
[----:B------:R-:W-:-:S04]  /*5510*/  IADD3.X R13, PT, PT, RZ, R35, RZ, P0, P1 ;  /* 0x00000023ff0d7210 */ /* 0x000fc800007e24ff */
[----:B--2---:R-:W-:-:S05]  /*5520*/  IADD3 R13, P0, P1, R3, R13, R0 ;  /* 0x0000000d030d7210 */ /* 0x004fca000791e000 */
[----:B------:R1:W-:Y:S04]  /*5530*/  ST.E desc[UR4][R8.64], R13 ;  /* 0x0000000d08007985 */ /* 0x0003e8000c101904 */
[----:B------:R-:W2:Y:S04]  /*5540*/  LD.E R0, desc[UR6][R4.64+-0x4] ;  /* 0xfffffc0604007980 */ /* 0x000ea8000c101900 */
[----:B------:R-:W2:Y:S01]  /*5550*/  LD.E R3, desc[UR8][R6.64+-0x4] ;  /* 0xfffffc0806037980 */ /* 0x000ea2000c101900 */
[----:B0-----:R-:W-:-:S04]  /*5560*/  IADD3.X R11, PT, PT, RZ, RZ, RZ, P0, P1 ;  /* 0x000000ffff0b7210 */ /* 0x001fc800007e24ff */
[----:B--2---:R-:W-:-:S05]  /*5570*/  IADD3 R11, P0, P1, R3, R11, R0 ;  /* 0x0000000b030b7210 */ /* 0x004fca000791e000 */
[----:B------:R-:W-:Y:S04]  /*5580*/  ST.E desc[UR4][R8.64+-0x4], R11 ;  /* 0xfffffc0b08007985 */ /* 0x000fe8000c101904 */
[----:B------:R0:W2:Y:S04]  /*5590*/  LD.E R0, desc[UR6][R4.64+-0x8] ;  /* 0xfffff80604007980 */ /* 0x0000a8000c101900 */
[----:B------:R3:W2:Y:S01]  /*55a0*/  LD.E R3, desc[UR8][R6.64+-0x8] ;  /* 0xfffff80806037980 */ /* 0x0006a2000c101900 */
[----:B------:R-:W-:Y:S02]  /*55b0*/  IADD3.X R10, PT, PT, RZ, RZ, RZ, P0, P1 ;  /* 0x000000ffff0a7210 */ /* 0x000fe400007e24ff */
[----:B------:R-:W-:-:S02]  /*55c0*/  IADD3 R12, P0, PT, R12, -0x4, RZ ;  /* 0xfffffffc0c0c7810 */ /* 0x000fc40007f1e0ff */
[----:B0-----:R-:W-:Y:S02]  /*55d0*/  IADD3 R4, P3, PT, R4, -0x10, RZ ;  /* 0xfffffff004047810 */ /* 0x001fe40007f7e0ff */
[----:B------:R-:W-:Y:S02]  /*55e0*/  IADD3.X R14, PT, PT, R14, -0x1, RZ, P0, !PT ;  /* 0xffffffff0e0e7810 */ /* 0x000fe400007fe4ff */
[----:B------:R-:W-:Y:S02]  /*55f0*/  ISETP.NE.U32.AND P0, PT, R12, RZ, PT ;  /* 0x000000ff0c00720c */ /* 0x000fe40003f05070 */
[----:B---3--:R-:W-:Y:S02]  /*5600*/  IADD3 R6, P4, PT, R6, -0x10, RZ ;  /* 0xfffffff006067810 */ /* 0x008fe40007f9e0ff */
[----:B------:R-:W-:Y:S02]  /*5610*/  ISETP.NE.AND.EX P0, PT, R14, RZ, PT, P0 ;  /* 0x000000ff0e00720c */ /* 0x000fe40003f05300 */
[----:B------:R-:W-:-:S02]  /*5620*/  IADD3.X R5, PT, PT, R5, -0x1, RZ, P3, !PT ;  /* 0xffffffff05057810 */ /* 0x000fc40001ffe4ff */
[----:B------:R-:W-:Y:S02]  /*5630*/  IADD3.X R7, PT, PT, R7, -0x1, RZ, P4, !PT ;  /* 0xffffffff07077810 */ /* 0x000fe400027fe4ff */
[----:B--2---:R-:W-:Y:S02]  /*5640*/  IADD3 R3, P2, P1, R3, R10, R0 ;  /* 0x0000000a03037210 */ /* 0x004fe4000795e000 */
[----:B------:R-:W-:Y:S02]  /*5650*/  IADD3 R10, P5, PT, R8, -0x10, RZ ;  /* 0xfffffff0080a7810 */ /* 0x000fe40007fbe0ff */
[----:B------:R-:W-:Y:S01]  /*5660*/  IADD3.X R0, PT, PT, RZ, RZ, RZ, P2, P1 ;  /* 0x000000ffff007210 */ /* 0x000fe200017e24ff */
[----:B------:R0:W-:Y:S04]  /*5670*/  ST.E desc[UR4][R8.64+-0x8], R3 ;  /* 0xfffff80308007985 */ /* 0x0001e8000c101904 */
[----:B-1----:R-:W-:Y:S01]  /*5680*/  IMAD.MOV.U32 R13, RZ, RZ, R0 ;  /* 0x000000ffff0d7224 */ /* 0x002fe200078e0000 */
[----:B0-----:R-:W-:Y:S01]  /*5690*/  IADD3.X R9, PT, PT, R9, -0x1, RZ, P5, !PT ;  /* 0xffffffff09097810 */ /* 0x001fe20002ffe4ff */
[----:B------:R-:W-:Y:S06]  /*56a0*/  @P0 BRA `(.L_x_85) ;  /* 0xfffffffc00640947 */ /* 0x000fec000383ffff */
[----:B------:R-:W-:Y:S05]  /*56b0*/  BSYNC.RECONVERGENT B1 ;  /* 0x0000000000017941 */ /* 0x000fea0003800200 */
.L_x_84:
[----:B------:R-:W-:Y:S05]  /*56c0*/  BSYNC.RECONVERGENT B0 ;  /* 0x0000000000007941 */ /* 0x000fea0003800200 */
.L_x_83:
[----:B------:R-:W-:Y:S01]  /*56d0*/  ISETP.NE.U32.AND P0, PT, R48, RZ, PT ;  /* 0x000000ff3000720c */ /* 0x000fe20003f05070 */
[----:B------:R-:W-:Y:S03]  /*56e0*/  BSSY.RECONVERGENT B0, `(.L_x_86) ;  /* 0x000002b000007945 */ /* 0x000fe60003800200 */
[----:B------:R-:W-:-:S13]  /*56f0*/  ISETP.NE.AND.EX P0, PT, RZ, RZ, PT, P0 ;  /* 0x000000ffff00720c */ /* 0x000fda0003f05300 */
[----:B------:R-:W-:Y:S05]  /*5700*/  @!P0 BRA `(.L_x_87) ;  /* 0x0000000000a08947 */ /* 0x000fea0003800000 */
[C---:B------:R-:W-:Y:S01]  /*5710*/  IMAD.SHL.U32 R3, R15.reuse, 0x4, RZ ;  /* 0x000000040f037824 */ /* 0x040fe200078e00ff */
[----:B------:R-:W-:Y:S01]  /*5720*/  SHF.L.U64.HI R0, R15, 0x2, R34 ;  /* 0x000000020f007819 */ /* 0x000fe20000010222 */
[----:B------:R-:W-:Y:S01]  /*5730*/  BSSY.RECONVERGENT B1, `(.L_x_87) ;  /* 0x0000025000017945 */ /* 0x000fe20003800200 */
[----:B------:R-:W-:Y:S02]  /*5740*/  IADD3 R8, P3, PT, RZ, -R48, RZ ;  /* 0x80000030ff087210 */ /* 0x000fe40007f7e0ff */
[----:B------:R-:W-:-:S03]  /*5750*/  IADD3 R10, P0, P1, R32, -0x4, -R3 ;  /* 0xfffffffc200a7810 */ /* 0x000fc6000791e803 */
[----:B------:R-:W-:Y:S01]  /*5760*/  IMAD.X R9, RZ, RZ, -0x1, P3 ;  /* 0xffffffffff097424 */ /* 0x000fe200018e06ff */
[----:B------:R-:W-:Y:S02]  /*5770*/  IADD3.X R11, PT, PT, R33, -0x1, ~R0, P0, P1 ;  /* 0xffffffff210b7810 */ /* 0x000fe400007e2c00 */
[C---:B------:R-:W-:Y:S02]  /*5780*/  IADD3 R45, P1, PT, R10.reuse, R45, RZ ;  /* 0x0000002d0a2d7210 */ /* 0x040fe40007f3e0ff */
[C---:B------:R-:W-:Y:S02]  /*5790*/  IADD3 R39, P2, PT, R10.reuse, R39, RZ ;  /* 0x000000270a277210 */ /* 0x040fe40007f5e0ff */
[----:B------:R-:W-:Y:S01]  /*57a0*/  IADD3 R10, P0, PT, R10, R42, RZ ;  /* 0x0000002a0a0a7210 */ /* 0x000fe20007f1e0ff */
[C---:B------:R-:W-:Y:S02]  /*57b0*/  IMAD.X R7, R11.reuse, 0x1, R44, P1 ;  /* 0x000000010b077824 */ /* 0x040fe400008e062c */
[----:B------:R-:W-:-:S02]  /*57c0*/  IMAD.X R38, R11, 0x1, R38, P2 ;  /* 0x000000010b267824 */ /* 0x000fc400010e0626 */
[----:B------:R-:W-:-:S08]  /*57d0*/  IMAD.X R11, R11, 0x1, R43, P0 ;  /* 0x000000010b0b7824 */ /* 0x000fd000000e062b */
.L_x_88:
[C---:B0-----:R-:W-:Y:S01]  /*57e0*/  R2UR UR4, R46.reuse ;  /* 0x000000002e0472ca */ /* 0x041fe200000e0000 */
[----:B-1----:R-:W-:Y:S01]  /*57f0*/  IMAD.MOV.U32 R4, RZ, RZ, R39 ;  /* 0x000000ffff047224 */ /* 0x002fe200078e0027 */
[C---:B------:R-:W-:Y:S01]  /*5800*/  R2UR UR5, R47.reuse ;  /* 0x000000002f0572ca */ /* 0x040fe200000e0000 */
[----:B------:R-:W-:Y:S01]  /*5810*/  IMAD.MOV.U32 R5, RZ, RZ, R38 ;  /* 0x000000ffff057224 */ /* 0x000fe200078e0026 */
[----:B------:R-:W-:Y:S01]  /*5820*/  R2UR UR6, R46 ;  /* 0x000000002e0672ca */ /* 0x000fe200000e0000 */
[----:B------:R-:W-:Y:S01]  /*5830*/  IMAD.MOV.U32 R6, RZ, RZ, R45 ;  /* 0x000000ffff067224 */ /* 0x000fe200078e002d */
[----:B------:R-:W-:-:S09]  /*5840*/  R2UR UR7, R47 ;  /* 0x000000002f0772ca */ /* 0x000fd200000e0000 */
[----:B------:R0:W2:Y:S04]  /*5850*/  LD.E R0, desc[UR4][R4.64] ;  /* 0x0000000404007980 */ /* 0x0000a8000c101900 */
[----:B------:R1:W2:Y:S01]  /*5860*/  LD.E R3, desc[UR6][R6.64] ;  /* 0x0000000606037980 */ /* 0x0002a2000c101900 */
[----:B------:R-:W-:Y:S02]  /*5870*/  IADD3 R8, P0, PT, R8, 0x1, RZ ;  /* 0x0000000108087810 */ /* 0x000fe40007f1e0ff */
[----:B------:R-:W-:Y:S02]  /*5880*/  IADD3 R45, P4, PT, R45, -0x4, RZ ;  /* 0xfffffffc2d2d7810 */ /* 0x000fe40007f9e0ff */
[----:B------:R-:W-:Y:S01]  /*5890*/  IADD3 R39, P5, PT, R39, -0x4, RZ ;  /* 0xfffffffc27277810 */ /* 0x000fe20007fbe0ff */
[----:B------:R-:W-:Y:S01]  /*58a0*/  IMAD.X R9, RZ, RZ, R9, P0 ;  /* 0x000000ffff097224 */ /* 0x000fe200000e0609 */
[----:B------:R-:W-:Y:S01]  /*58b0*/  ISETP.NE.U32.AND P0, PT, R8, RZ, PT ;  /* 0x000000ff0800720c */ /* 0x000fe20003f05070 */
[----:B0-----:R-:W-:Y:S01]  /*58c0*/  IMAD.MOV.U32 R4, RZ, RZ, R10 ;  /* 0x000000ffff047224 */ /* 0x001fe200078e000a */
[----:B------:R-:W-:Y:S01]  /*58d0*/  IADD3 R10, P3, PT, R10, -0x4, RZ ;  /* 0xfffffffc0a0a7810 */ /* 0x000fe20007f7e0ff */
[----:B------:R-:W-:Y:S01]  /*58e0*/  IMAD.MOV.U32 R5, RZ, RZ, R11 ;  /* 0x000000ffff057224 */ /* 0x000fe200078e000b */
[----:B------:R-:W-:-:S02]  /*58f0*/  ISETP.NE.AND.EX P0, PT, R9, RZ, PT, P0 ;  /* 0x000000ff0900720c */ /* 0x000fc40003f05300 */
[----:B------:R-:W-:Y:S02]  /*5900*/  IADD3.X R11, PT, PT, R11, -0x1, RZ, P3, !PT ;  /* 0xffffffff0b0b7810 */ /* 0x000fe40001ffe4ff */
[----:B-1----:R-:W-:Y:S02]  /*5910*/  IADD3.X R7, PT, PT, R7, -0x1, RZ, P4, !PT ;  /* 0xffffffff07077810 */ /* 0x002fe400027fe4ff */
[----:B------:R-:W-:Y:S02]  /*5920*/  IADD3.X R38, PT, PT, R38, -0x1, RZ, P5, !PT ;  /* 0xffffffff26267810 */ /* 0x000fe40002ffe4ff */
[----:B--2---:R-:W-:-:S04]  /*5930*/  IADD3 R3, P2, P1, R3, R13, R0 ;  /* 0x0000000d03037210 */ /* 0x004fc8000795e000 */
[----:B------:R-:W-:Y:S01]  /*5940*/  IADD3.X R0, PT, PT, RZ, R35, RZ, P2, P1 ;  /* 0x00000023ff007210 */ /* 0x000fe200017e24ff */
[----:B------:R1:W-:Y:S04]  /*5950*/  ST.E desc[UR4][R4.64], R3 ;  /* 0x0000000304007985 */ /* 0x0003e8000c101904 */
[----:B------:R-:W-:Y:S01]  /*5960*/  IMAD.MOV.U32 R13, RZ, RZ, R0 ;  /* 0x000000ffff0d7224 */ /* 0x000fe200078e0000 */
[----:B------:R-:W-:Y:S06]  /*5970*/  @P0 BRA `(.L_x_88) ;  /* 0xfffffffc00980947 */ /* 0x000fec000383ffff */
[----:B------:R-:W-:Y:S05]  /*5980*/  BSYNC.RECONVERGENT B1 ;  /* 0x0000000000017941 */ /* 0x000fea0003800200 */
.L_x_87:
[----:B------:R-:W-:Y:S05]  /*5990*/  BSYNC.RECONVERGENT B0 ;  /* 0x0000000000007941 */ /* 0x000fea0003800200 */
.L_x_86:
[----:B------:R-:W-:Y:S01]  /*59a0*/  ISETP.GE.U32.AND P0, PT, R3, RZ, PT ;  /* 0x000000ff0300720c */ /* 0x000fe20003f06070 */
[----:B------:R-:W-:Y:S02]  /*59b0*/  IMAD.MOV.U32 R40, RZ, RZ, R17 ;  /* 0x000000ffff287224 */ /* 0x000fe400078e0011 */
[----:B------:R-:W-:Y:S01]  /*59c0*/  IMAD.MOV.U32 R41, RZ, RZ, R2 ;  /* 0x000000ffff297224 */ /* 0x000fe200078e0002 */
[----:B------:R-:W-:Y:S01]  /*59d0*/  ISETP.GE.U32.AND.EX P0, PT, R0, 0x1, PT, P0 ;  /* 0x000000010000780c */ /* 0x000fe20003f06100 */
[----:B------:R-:W-:Y:S02]  /*59e0*/  IMAD.MOV.U32 R34, RZ, RZ, R42 ;  /* 0x000000ffff227224 */ /* 0x000fe400078e002a */
[----:B------:R-:W-:-:S10]  /*59f0*/  IMAD.MOV.U32 R35, RZ, RZ, R43 ;  /* 0x000000ffff237224 */ /* 0x000fd400078e002b */
[----:B------:R-:W-:Y:S05]  /*5a00*/  @!P0 BRA `(.L_x_82) ;  /* 0x0000000c00248947 */ /* 0x000fea0003800000 */
[----:B------:R-:W-:Y:S02]  /*5a10*/  MOV R0, 0x0 ;  /* 0x0000000000007802 */ /* 0x000fe40000000f00 */
[----:B-1----:R-:W-:Y:S02]  /*5a20*/  IADD3 R4, P0, PT, R32, 0x4, RZ ;  /* 0x0000000420047810 */ /* 0x002fe40007f1e0ff */
[----:B------:R1:W2:Y:S03]  /*5a30*/  LDC.64 R6, c[0x4][R0] ;  /* 0x0100000000067b82 */ /* 0x0002a60000000a00 */
[----:B------:R-:W-:-:S08]  /*5a40*/  IMAD.X R5, RZ, RZ, R33, P0 ;  /* 0x000000ffff057224 */ /* 0x000fd000000e0621 */
[----:B------:R-:W-:-:S07]  /*5a50*/  LEPC R20, `(.L_x_89) ;  /* 0x000000001014794e */ /* 0x000fce0000000000 */
[----:B012---:R-:W-:Y:S05]  /*5a60*/  CALL.ABS.NOINC R6 ;  /* 0x0000000006007343 */ /* 0x007fea0003c00000 */
.L_x_89:
[----:B------:R-:W-:Y:S01]  /*5a70*/  ISETP.NE.U32.AND P0, PT, R4, RZ, PT ;  /* 0x000000ff0400720c */ /* 0x000fe20003f05070 */
[----:B------:R-:W-:Y:S02]  /*5a80*/  IMAD.MOV.U32 R34, RZ, RZ, R4 ;  /* 0x000000ffff227224 */ /* 0x000fe400078e0004 */
[----:B------:R-:W-:Y:S01]  /*5a90*/  IMAD.MOV.U32 R35, RZ, RZ, R5 ;  /* 0x000000ffff237224 */ /* 0x000fe200078e0005 */
[----:B------:R-:W-:-:S13]  /*5aa0*/  ISETP.NE.AND.EX P0, PT, R5, RZ, PT, P0 ;  /* 0x000000ff0500720c */ /* 0x000fda0003f05300 */
[----:B------:R-:W-:Y:S05]  /*5ab0*/  @P0 BRA `(.L_x_90) ;  /* 0x0000000000200947 */ /* 0x000fea0003800000 */
[----:B------:R-:W-:Y:S01]  /*5ac0*/  MOV R0, 0x8 ;  /* 0x0000000800007802 */ /* 0x000fe20000000f00 */
[----:B------:R-:W-:Y:S02]  /*5ad0*/  IMAD.MOV.U32 R4, RZ, RZ, R42 ;  /* 0x000000ffff047224 */ /* 0x000fe400078e002a */
[----:B------:R-:W-:Y:S01]  /*5ae0*/  IMAD.MOV.U32 R5, RZ, RZ, R43 ;  /* 0x000000ffff057224 */ /* 0x000fe200078e002b */
[----:B------:R0:W1:Y:S06]  /*5af0*/  LDC.64 R6, c[0x4][R0] ;  /* 0x0100000000067b82 */ /* 0x00006c0000000a00 */
[----:B------:R-:W-:-:S07]  /*5b00*/  LEPC R20, `(.L_x_91) ;  /* 0x000000001014794e */ /* 0x000fce0000000000 */
[----:B01----:R-:W-:Y:S05]  /*5b10*/  CALL.ABS.NOINC R6 ;  /* 0x0000000006007343 */ /* 0x003fea0003c00000 */
.L_x_91:
[----:B------:R-:W-:Y:S01]  /*5b20*/  CS2R R34, SRZ ;  /* 0x0000000000227805 */ /* 0x000fe2000001ff00 */
[----:B------:R-:W-:Y:S06]  /*5b30*/  BRA `(.L_x_82) ;  /* 0x0000000800d87947 */ /* 0x000fec0003800000 */
.L_x_90:
[----:B------:R-:W-:Y:S01]  /*5b40*/  ISETP.GE.U32.AND P0, PT, R19, 0x8, PT ;  /* 0x000000081300780c */ /* 0x000fe20003f06070 */
[----:B------:R-:W-:Y:S01]  /*5b50*/  IMAD.MOV.U32 R3, RZ, RZ, 0x1 ;  /* 0x00000001ff037424 */ /* 0x000fe200078e00ff */
[----:B------:R-:W-:Y:S01]  /*5b60*/  R2UR UR4, R46 ;  /* 0x000000002e0472ca */ /* 0x000fe200000e0000 */
[----:B------:R-:W-:Y:S01]  /*5b70*/  BSSY.RECONVERGENT B1, `(.L_x_92) ;  /* 0x000008c000017945 */ /* 0x000fe20003800200 */
[----:B------:R-:W-:Y:S02]  /*5b80*/  R2UR UR5, R47 ;  /* 0x000000002f0572ca */ /* 0x000fe400000e0000 */
[----:B------:R-:W-:Y:S02]  /*5b90*/  CS2R R14, SRZ ;  /* 0x00000000000e7805 */ /* 0x000fe4000001ff00 */
[----:B------:R-:W-:-:S09]  /*5ba0*/  ISETP.GE.U32.AND.EX P0, PT, R16, RZ, PT, P0 ;  /* 0x000000ff1000720c */ /* 0x000fd20003f06100 */
[----:B------:R0:W-:Y:S04]  /*5bb0*/  ST.E desc[UR4][R34.64], R3 ;  /* 0x0000000322007985 */ /* 0x0001e8000c101904 */
[----:B------:R-:W-:Y:S05]  /*5bc0*/  @!P0 BRA `(.L_x_93) ;  /* 0x0000000800188947 */ /* 0x000fea0003800000 */
[----:B------:R-:W-:Y:S01]  /*5bd0*/  LOP3.LUT R14, R49, 0xfffffffc, RZ, 0xc0, !PT ;  /* 0xfffffffc310e7812 */ /* 0x000fe200078ec0ff */
[----:B------:R-:W-:Y:S01]  /*5be0*/  BSSY.RELIABLE B0, `(.L_x_94) ;  /* 0x000006b000007945 */ /* 0x000fe20003800100 */
[----:B------:R-:W-:Y:S02]  /*5bf0*/  LOP3.LUT R15, R50, 0x7fffffff, RZ, 0xc0, !PT ;  /* 0x7fffffff320f7812 */ /* 0x000fe400078ec0ff */
[----:B------:R-:W-:Y:S01]  /*5c00*/  ISETP.GT.U32.AND P0, PT, R14, RZ, PT ;  /* 0x000000ff0e00720c */ /* 0x000fe20003f04070 */
[----:B------:R-:W-:Y:S01]  /*5c10*/  IMAD.MOV.U32 R10, RZ, RZ, R14 ;  /* 0x000000ffff0a7224 */ /* 0x000fe200078e000e */
[----:B------:R-:W-:Y:S01]  /*5c20*/  IADD3 R4, P1, PT, R42, 0x8, RZ ;  /* 0x000000082a047810 */ /* 0x000fe20007f3e0ff */
[----:B------:R-:W-:Y:S01]  /*5c30*/  IMAD.MOV.U32 R12, RZ, RZ, R15 ;  /* 0x000000ffff0c7224 */ /* 0x000fe200078e000f */
[----:B------:R-:W-:Y:S02]  /*5c40*/  ISETP.GT.AND.EX P0, PT, R15, RZ, PT, P0 ;  /* 0x000000ff0f00720c */ /* 0x000fe40003f04300 */
[----:B------:R-:W-:Y:S01]  /*5c50*/  IADD3 R6, P2, PT, R34, 0x10, RZ ;  /* 0x0000001022067810 */ /* 0x000fe20007f5e0ff */
[----:B------:R-:W-:-:S04]  /*5c60*/  IMAD.X R5, RZ, RZ, R43, P1 ;  /* 0x000000ffff057224 */ /* 0x000fc800008e062b */
[----:B------:R-:W-:-:S06]  /*5c70*/  IMAD.X R7, RZ, RZ, R35, P2 ;  /* 0x000000ffff077224 */ /* 0x000fcc00010e0623 */
[----:B------:R-:W-:Y:S05]  /*5c80*/  @!P0 BRA `(.L_x_95) ;  /* 0x0000000400808947 */ /* 0x000fea0003800000 */
[----:B------:R-:W-:Y:S01]  /*5c90*/  ISETP.GT.U32.AND P1, PT, R10, 0xc, PT ;  /* 0x0000000c0a00780c */ /* 0x000fe20003f24070 */
[----:B------:R-:W-:Y:S01]  /*5ca0*/  BSSY.RECONVERGENT B2, `(.L_x_96) ;  /* 0x0000036000027945 */ /* 0x000fe20003800200 */
[----:B------:R-:W-:Y:S02]  /*5cb0*/  PLOP3.LUT P0, PT, PT, PT, PT, 0x80, 0x8 ;  /* 0x000000000008781c */ /* 0x000fe40003f0f070 */
[----:B------:R-:W-:-:S13]  /*5cc0*/  ISETP.GT.AND.EX P1, PT, R12, RZ, PT, P1 ;  /* 0x000000ff0c00720c */ /* 0x000fda0003f24310 */
[----:B------:R-:W-:Y:S05]  /*5cd0*/  @!P1 BRA `(.L_x_97) ;  /* 0x0000000000c89947 */ /* 0x000fea0003800000 */
[----:B------:R-:W-:-:S13]  /*5ce0*/  PLOP3.LUT P0, PT, PT, PT, PT, 0x8, 0x80 ;  /* 0x000000000080781c */ /* 0x000fda0003f0e170 */
.L_x_98:
[----:B------:R-:W-:Y:S02]  /*5cf0*/  R2UR UR4, R46 ;  /* 0x000000002e0472ca */ /* 0x000fe400000e0000 */
[----:B------:R-:W-:-:S13]  /*5d00*/  R2UR UR5, R47 ;  /* 0x000000002f0572ca */ /* 0x000fda00000e0000 */
[----:B0-----:R-:W2:Y:S01]  /*5d10*/  LD.E R3, desc[UR4][R4.64+-0x8] ;  /* 0xfffff80404037980 */ /* 0x001ea2000c101900 */
[----:B------:R-:W-:Y:S02]  /*5d20*/  R2UR UR6, R46 ;  /* 0x000000002e0672ca */ /* 0x000fe400000e0000 */
[----:B------:R-:W-:Y:S01]  /*5d30*/  R2UR UR7, R47 ;  /* 0x000000002f0772ca */ /* 0x000fe200000e0000 */
[----:B--2---:R0:W-:-:S12]  /*5d40*/  ST.E desc[UR4][R6.64+-0xc], R3 ;  /* 0xfffff40306007985 */ /* 0x0041d8000c101904 */
[----:B------:R-:W2:Y:S04]  /*5d50*/  LD.E R9, desc[UR6][R4.64+-0x4] ;  /* 0xfffffc0604097980 */ /* 0x000ea8000c101900 */
[----:B--2---:R1:W-:Y:S04]  /*5d60*/  ST.E desc[UR4][R6.64+-0x8], R9 ;  /* 0xfffff80906007985 */ /* 0x0043e8000c101904 */
[----:B------:R-:W2:Y:S04]  /*5d70*/  LD.E R11, desc[UR6][R4.64] ;  /* 0x00000006040b7980 */ /* 0x000ea8000c101900 */
[----:B--2---:R2:W-:Y:S04]  /*5d80*/  ST.E desc[UR4][R6.64+-0x4], R11 ;  /* 0xfffffc0b06007985 */ /* 0x0045e8000c101904 */
[----:B------:R-:W3:Y:S04]  /*5d90*/  LD.E R13, desc[UR6][R4.64+0x4] ;  /* 0x00000406040d7980 */ /* 0x000ee8000c101900 */
[----:B---3--:R3:W-:Y:S04]  /*5da0*/  ST.E desc[UR4][R6.64], R13 ;  /* 0x0000000d06007985 */ /* 0x0087e8000c101904 */
[----:B0-----:R-:W4:Y:S04]  /*5db0*/  LD.E R3, desc[UR6][R4.64+0x8] ;  /* 0x0000080604037980 */ /* 0x001f28000c101900 */
[----:B----4-:R0:W-:Y:S04]  /*5dc0*/  ST.E desc[UR4][R6.64+0x4], R3 ;  /* 0x0000040306007985 */ /* 0x0101e8000c101904 */
[----:B-1----:R-:W4:Y:S04]  /*5dd0*/  LD.E R9, desc[UR6][R4.64+0xc] ;  /* 0x00000c0604097980 */ /* 0x002f28000c101900 */
[----:B----4-:R1:W-:Y:S04]  /*5de0*/  ST.E desc[UR4][R6.64+0x8], R9 ;  /* 0x0000080906007985 */ /* 0x0103e8000c101904 */
[----:B--2---:R-:W2:Y:S04]  /*5df0*/  LD.E R11, desc[UR6][R4.64+0x10] ;  /* 0x00001006040b7980 */ /* 0x004ea8000c101900 */
[----:B--2---:R2:W-:Y:S04]  /*5e00*/  ST.E desc[UR4][R6.64+0xc], R11 ;  /* 0x00000c0b06007985 */ /* 0x0045e8000c101904 */
[----:B---3--:R-:W3:Y:S04]  /*5e10*/  LD.E R13, desc[UR6][R4.64+0x14] ;  /* 0x00001406040d7980 */ /* 0x008ee8000c101900 */
        /* <DEDUP_REMOVED lines=10> */
[----:B----4-:R-:W-:Y:S04]  /*5ec0*/  ST.E desc[UR4][R6.64+0x24], R3 ;  /* 0x0000240306007985 */ /* 0x010fe8000c101904 */
[----:B-1----:R-:W4:Y:S04]  /*5ed0*/  LD.E R9, desc[UR6][R4.64+0x2c] ;  /* 0x00002c0604097980 */ /* 0x002f28000c101900 */
[----:B----4-:R0:W-:Y:S04]  /*5ee0*/  ST.E desc[UR4][R6.64+0x28], R9 ;  /* 0x0000280906007985 */ /* 0x0101e8000c101904 */
[----:B--2---:R-:W2:Y:S01]  /*5ef0*/  LD.E R11, desc[UR6][R4.64+0x30] ;  /* 0x00003006040b7980 */ /* 0x004ea2000c101900 */
[----:B------:R-:W-:-:S04]  /*5f00*/  IADD3 R10, P1, PT, R10, -0x10, RZ ;  /* 0xfffffff00a0a7810 */ /* 0x000fc80007f3e0ff */
[----:B------:R-:W-:Y:S02]  /*5f10*/  IADD3.X R12, PT, PT, R12, -0x1, RZ, P1, !PT ;  /* 0xffffffff0c0c7810 */ /* 0x000fe40000ffe4ff */
[----:B------:R-:W-:-:S04]  /*5f20*/  ISETP.GT.U32.AND P1, PT, R10, 0xc, PT ;  /* 0x0000000c0a00780c */ /* 0x000fc80003f24070 */
[----:B------:R-:W-:Y:S01]  /*5f30*/  ISETP.GT.AND.EX P1, PT, R12, RZ, PT, P1 ;  /* 0x000000ff0c00720c */ /* 0x000fe20003f24310 */
[----:B--2---:R-:W-:Y:S04]  /*5f40*/  ST.E desc[UR4][R6.64+0x2c], R11 ;  /* 0x00002c0b06007985 */ /* 0x004fe8000c101904 */
[----:B---3--:R1:W2:Y:S01]  /*5f50*/  LD.E R13, desc[UR6][R4.64+0x34] ;  /* 0x00003406040d7980 */ /* 0x0082a2000c101900 */
[----:B------:R-:W-:Y:S02]  /*5f60*/  IADD3 R8, P2, PT, R4, 0x40, RZ ;  /* 0x0000004004087810 */ /* 0x000fe40007f5e0ff */
[----:B------:R-:W-:-:S03]  /*5f70*/  IADD3 R0, P3, PT, R6, 0x40, RZ ;  /* 0x0000004006007810 */ /* 0x000fc60007f7e0ff */
[----:B0-----:R-:W-:Y:S02]  /*5f80*/  IMAD.X R9, RZ, RZ, R5, P2 ;  /* 0x000000ffff097224 */ /* 0x001fe400010e0605 */
[----:B------:R-:W-:Y:S02]  /*5f90*/  IMAD.X R3, RZ, RZ, R7, P3 ;  /* 0x000000ffff037224 */ /* 0x000fe400018e0607 */
[----:B-1----:R-:W-:Y:S02]  /*5fa0*/  IMAD.MOV.U32 R4, RZ, RZ, R8 ;  /* 0x000000ffff047224 */ /* 0x002fe400078e0008 */
[----:B------:R-:W-:Y:S01]  /*5fb0*/  IMAD.MOV.U32 R5, RZ, RZ, R9 ;  /* 0x000000ffff057224 */ /* 0x000fe200078e0009 */
[----:B--2---:R0:W-:Y:S02]  /*5fc0*/  ST.E desc[UR4][R6.64+0x30], R13 ;  /* 0x0000300d06007985 */ /* 0x0041e4000c101904 */
[----:B0-----:R-:W-:Y:S02]  /*5fd0*/  IMAD.MOV.U32 R6, RZ, RZ, R0 ;  /* 0x000000ffff067224 */ /* 0x001fe400078e0000 */
[----:B------:R-:W-:Y:S01]  /*5fe0*/  IMAD.MOV.U32 R7, RZ, RZ, R3 ;  /* 0x000000ffff077224 */ /* 0x000fe200078e0003 */
[----:B------:R-:W-:Y:S06]  /*5ff0*/  @P1 BRA `(.L_x_98) ;  /* 0xfffffffc003c1947 */ /* 0x000fec000383ffff */
.L_x_97:
[----:B------:R-:W-:Y:S05]  /*6000*/  BSYNC.RECONVERGENT B2 ;  /* 0x0000000000027941 */ /* 0x000fea0003800200 */
.L_x_96:
[----:B------:R-:W-:Y:S01]  /*6010*/  ISETP.GT.U32.AND P1, PT, R10, 0x4, PT ;  /* 0x000000040a00780c */ /* 0x000fe20003f24070 */
[----:B------:R-:W-:Y:S03]  /*6020*/  BSSY.RECONVERGENT B2, `(.L_x_99) ;  /* 0x0000022000027945 */ /* 0x000fe60003800200 */
[----:B------:R-:W-:-:S13]  /*6030*/  ISETP.GT.AND.EX P1, PT, R12, RZ, PT, P1 ;  /* 0x000000ff0c00720c */ /* 0x000fda0003f24310 */
[----:B------:R-:W-:Y:S05]  /*6040*/  @!P1 BRA `(.L_x_100) ;  /* 0x00000000007c9947 */ /* 0x000fea0003800000 */
        /* <DEDUP_REMOVED lines=13> */
[----:B----4-:R-:W-:Y:S04]  /*6120*/  ST.E desc[UR4][R6.64+0x4], R3 ;  /* 0x0000040306007985 */ /* 0x010fe8000c101904 */
[----:B-1----:R-:W4:Y:S04]  /*6130*/  LD.E R9, desc[UR6][R4.64+0xc] ;  /* 0x00000c0604097980 */ /* 0x002f28000c101900 */
[----:B----4-:R0:W-:Y:S04]  /*6140*/  ST.E desc[UR4][R6.64+0x8], R9 ;  /* 0x0000080906007985 */ /* 0x0101e8000c101904 */
[----:B--2---:R-:W2:Y:S01]  /*6150*/  LD.E R11, desc[UR6][R4.64+0x10] ;  /* 0x00001006040b7980 */ /* 0x004ea2000c101900 */
[----:B------:R-:W-:-:S02]  /*6160*/  IADD3 R8, P1, PT, R4, 0x20, RZ ;  /* 0x0000002004087810 */ /* 0x000fc40007f3e0ff */
[----:B------:R-:W-:Y:S01]  /*6170*/  IADD3 R0, P3, PT, R6, 0x20, RZ ;  /* 0x0000002006007810 */ /* 0x000fe20007f7e0ff */
[----:B--2---:R-:W-:Y:S04]  /*6180*/  ST.E desc[UR4][R6.64+0xc], R11 ;  /* 0x00000c0b06007985 */ /* 0x004fe8000c101904 */
[----:B---3--:R1:W2:Y:S01]  /*6190*/  LD.E R13, desc[UR6][R4.64+0x14] ;  /* 0x00001406040d7980 */ /* 0x0082a2000c101900 */
[----:B------:R-:W-:Y:S01]  /*61a0*/  IADD3 R10, P2, PT, R10, -0x8, RZ ;  /* 0xfffffff80a0a7810 */ /* 0x000fe20007f5e0ff */
[----:B0-----:R-:W-:Y:S01]  /*61b0*/  IMAD.X R9, RZ, RZ, R5, P1 ;  /* 0x000000ffff097224 */ /* 0x001fe200008e0605 */
[----:B------:R-:W-:Y:S01]  /*61c0*/  PLOP3.LUT P0, PT, PT, PT, PT, 0x8, 0x80 ;  /* 0x000000000080781c */ /* 0x000fe20003f0e170 */
[----:B------:R-:W-:Y:S01]  /*61d0*/  IMAD.X R3, RZ, RZ, R7, P3 ;  /* 0x000000ffff037224 */ /* 0x000fe200018e0607 */
[----:B------:R-:W-:Y:S01]  /*61e0*/  IADD3.X R12, PT, PT, R12, -0x1, RZ, P2, !PT ;  /* 0xffffffff0c0c7810 */ /* 0x000fe200017fe4ff */
[----:B-1----:R-:W-:-:S02]  /*61f0*/  IMAD.MOV.U32 R4, RZ, RZ, R8 ;  /* 0x000000ffff047224 */ /* 0x002fc400078e0008 */
[----:B------:R-:W-:Y:S01]  /*6200*/  IMAD.MOV.U32 R5, RZ, RZ, R9 ;  /* 0x000000ffff057224 */ /* 0x000fe200078e0009 */
[----:B--2---:R0:W-:Y:S02]  /*6210*/  ST.E desc[UR4][R6.64+0x10], R13 ;  /* 0x0000100d06007985 */ /* 0x0041e4000c101904 */
[----:B0-----:R-:W-:Y:S02]  /*6220*/  IMAD.MOV.U32 R6, RZ, RZ, R0 ;  /* 0x000000ffff067224 */ /* 0x001fe400078e0000 */
[----:B------:R-:W-:-:S07]  /*6230*/  IMAD.MOV.U32 R7, RZ, RZ, R3 ;  /* 0x000000ffff077224 */ /* 0x000fce00078e0003 */
.L_x_100:
[----:B------:R-:W-:Y:S05]  /*6240*/  BSYNC.RECONVERGENT B2 ;  /* 0x0000000000027941 */ /* 0x000fea0003800200 */
.L_x_99:
[----:B------:R-:W-:-:S04]  /*6250*/  ISETP.NE.U32.AND P1, PT, R10, RZ, PT ;  /* 0x000000ff0a00720c */ /* 0x000fc80003f25070 */
[----:B------:R-:W-:-:S13]  /*6260*/  ISETP.NE.OR.EX P0, PT, R12, RZ, P0, P1 ;  /* 0x000000ff0c00720c */ /* 0x000fda0000705710 */
[----:B------:R-:W-:Y:S05]  /*6270*/  @!P0 BREAK.RELIABLE B0 ;  /* 0x0000000000008942 */ /* 0x000fea0003800100 */
[----:B------:R-:W-:Y:S05]  /*6280*/  @!P0 BRA `(.L_x_93) ;  /* 0x0000000000688947 */ /* 0x000fea0003800000 */
.L_x_95:
[----:B------:R-:W-:Y:S05]  /*6290*/  BSYNC.RELIABLE B0 ;  /* 0x0000000000007941 */ /* 0x000fea0003800100 */
.L_x_94:
[----:B------:R-:W-:Y:S02]  /*62a0*/  R2UR UR4, R46 ;  /* 0x000000002e0472ca */ /* 0x000fe400000e0000 */
[----:B------:R-:W-:-:S13]  /*62b0*/  R2UR UR5, R47 ;  /* 0x000000002f0572ca */ /* 0x000fda00000e0000 */
[----:B0-----:R-:W2:Y:S01]  /*62c0*/  LD.E R3, desc[UR4][R4.64+-0x8] ;  /* 0xfffff80404037980 */ /* 0x001ea2000c101900 */
[----:B------:R-:W-:Y:S02]  /*62d0*/  R2UR UR6, R46 ;  /* 0x000000002e0672ca */ /* 0x000fe400000e0000 */
[----:B------:R-:W-:Y:S01]  /*62e0*/  R2UR UR7, R47 ;  /* 0x000000002f0772ca */ /* 0x000fe200000e0000 */
[----:B--2---:R-:W-:-:S12]  /*62f0*/  ST.E desc[UR4][R6.64+-0xc], R3 ;  /* 0xfffff40306007985 */ /* 0x004fd8000c101904 */
[----:B------:R-:W2:Y:S04]  /*6300*/  LD.E R9, desc[UR6][R4.64+-0x4] ;  /* 0xfffffc0604097980 */ /* 0x000ea8000c101900 */
[----:B--2---:R0:W-:Y:S04]  /*6310*/  ST.E desc[UR4][R6.64+-0x8], R9 ;  /* 0xfffff80906007985 */ /* 0x0041e8000c101904 */
[----:B------:R-:W2:Y:S01]  /*6320*/  LD.E R11, desc[UR6][R4.64] ;  /* 0x00000006040b7980 */ /* 0x000ea2000c101900 */
[----:B------:R-:W-:-:S04]  /*6330*/  IADD3 R10, P0, PT, R10, -0x4, RZ ;  /* 0xfffffffc0a0a7810 */ /* 0x000fc80007f1e0ff */
[----:B------:R-:W-:Y:S02]  /*6340*/  IADD3.X R12, PT, PT, R12, -0x1, RZ, P0, !PT ;  /* 0xffffffff0c0c7810 */ /* 0x000fe400007fe4ff */
[----:B------:R-:W-:-:S04]  /*6350*/  ISETP.NE.U32.AND P0, PT, R10, RZ, PT ;  /* 0x000000ff0a00720c */ /* 0x000fc80003f05070 */
[----:B------:R-:W-:Y:S01]  /*6360*/  ISETP.NE.AND.EX P0, PT, R12, RZ, PT, P0 ;  /* 0x000000ff0c00720c */ /* 0x000fe20003f05300 */
[----:B--2---:R-:W-:Y:S04]  /*6370*/  ST.E desc[UR4][R6.64+-0x4], R11 ;  /* 0xfffffc0b06007985 */ /* 0x004fe8000c101904 */
[----:B------:R1:W2:Y:S01]  /*6380*/  LD.E R13, desc[UR6][R4.64+0x4] ;  /* 0x00000406040d7980 */ /* 0x0002a2000c101900 */
        /* <DEDUP_REMOVED lines=10> */
.L_x_93:
[----:B------:R-:W-:Y:S05]  /*6430*/  BSYNC.RECONVERGENT B1 ;  /* 0x0000000000017941 */ /* 0x000fea0003800200 */
.L_x_92:
[----:B------:R-:W-:Y:S01]  /*6440*/  MOV R6, 0x8 ;  /* 0x0000000800067802 */ /* 0x000fe20000000f00 */
[----:B------:R-:W-:Y:S01]  /*6450*/  BSSY.RECONVERGENT B0, `(.L_x_101) ;  /* 0x000001e000007945 */ /* 0x000fe20003800200 */
[----:B------:R-:W-:-:S04]  /*6460*/  ISETP.NE.U32.AND P0, PT, R48, RZ, PT ;  /* 0x000000ff3000720c */ /* 0x000fc80003f05070 */
[----:B------:R-:W1:Y:S01]  /*6470*/  LDC.64 R6, c[0x4][R6] ;  /* 0x0100000006067b82 */ /* 0x000e620000000a00 */
[----:B------:R-:W-:-:S13]  /*6480*/  ISETP.NE.AND.EX P0, PT, RZ, RZ, PT, P0 ;  /* 0x000000ffff00720c */ /* 0x000fda0003f05300 */
[----:B------:R-:W-:Y:S05]  /*6490*/  @!P0 BRA `(.L_x_102) ;  /* 0x0000000000648947 */ /* 0x000fea0003800000 */
[C---:B0-----:R-:W-:Y:S01]  /*64a0*/  IMAD.SHL.U32 R3, R14.reuse, 0x4, RZ ;  /* 0x000000040e037824 */ /* 0x041fe200078e00ff */
[----:B------:R-:W-:Y:S02]  /*64b0*/  SHF.L.U64.HI R4, R14, 0x2, R15 ;  /* 0x000000020e047819 */ /* 0x000fe4000001020f */
[----:B------:R-:W-:Y:S02]  /*64c0*/  IADD3 R48, P3, PT, RZ, -R48, RZ ;  /* 0x80000030ff307210 */ /* 0x000fe40007f7e0ff */
[C---:B------:R-:W-:Y:S02]  /*64d0*/  IADD3 R8, P2, PT, R3.reuse, R42, RZ ;  /* 0x0000002a03087210 */ /* 0x040fe40007f5e0ff */
[----:B------:R-:W-:Y:S01]  /*64e0*/  IADD3 R10, P0, P1, R3, 0x4, R34 ;  /* 0x00000004030a7810 */ /* 0x000fe2000791e022 */
[----:B------:R-:W-:Y:S02]  /*64f0*/  IMAD.X R0, RZ, RZ, -0x1, P3 ;  /* 0xffffffffff007424 */ /* 0x000fe400018e06ff */
[C---:B------:R-:W-:Y:S01]  /*6500*/  IMAD.X R9, R4.reuse, 0x1, R43, P2 ;  /* 0x0000000104097824 */ /* 0x040fe200010e062b */
[----:B------:R-:W-:-:S09]  /*6510*/  IADD3.X R11, PT, PT, R4, RZ, R35, P0, P1 ;  /* 0x000000ff040b7210 */ /* 0x000fd200007e2423 */
.L_x_103:
[----:B------:R-:W-:Y:S01]  /*6520*/  R2UR UR4, R46 ;  /* 0x000000002e0472ca */ /* 0x000fe200000e0000 */
[----:B--2---:R-:W-:Y:S01]  /*6530*/  IMAD.MOV.U32 R4, RZ, RZ, R8 ;  /* 0x000000ffff047224 */ /* 0x004fe200078e0008 */
[----:B------:R-:W-:Y:S01]  /*6540*/  R2UR UR5, R47 ;  /* 0x000000002f0572ca */ /* 0x000fe200000e0000 */
[----:B------:R-:W-:-:S12]  /*6550*/  IMAD.MOV.U32 R5, RZ, RZ, R9 ;  /* 0x000000ffff057224 */ /* 0x000fd800078e0009 */
[----:B------:R0:W2:Y:S01]  /*6560*/  LD.E R3, desc[UR4][R4.64] ;  /* 0x0000000404037980 */ /* 0x0000a2000c101900 */
[----:B------:R-:W-:Y:S02]  /*6570*/  IADD3 R48, P0, PT, R48, 0x1, RZ ;  /* 0x0000000130307810 */ /* 0x000fe40007f1e0ff */
[----:B------:R-:W-:-:S03]  /*6580*/  IADD3 R8, P2, PT, R8, 0x4, RZ ;  /* 0x0000000408087810 */ /* 0x000fc60007f5e0ff */
[----:B------:R-:W-:Y:S01]  /*6590*/  IMAD.X R0, RZ, RZ, R0, P0 ;  /* 0x000000ffff007224 */ /* 0x000fe200000e0600 */
[----:B------:R-:W-:Y:S01]  /*65a0*/  ISETP.NE.U32.AND P0, PT, R48, RZ, PT ;  /* 0x000000ff3000720c */ /* 0x000fe20003f05070 */
[----:B------:R-:W-:Y:S02]  /*65b0*/  IMAD.X R9, RZ, RZ, R9, P2 ;  /* 0x000000ffff097224 */ /* 0x000fe400010e0609 */
[----:B0-----:R-:W-:Y:S01]  /*65c0*/  IMAD.MOV.U32 R4, RZ, RZ, R10 ;  /* 0x000000ffff047224 */ /* 0x001fe200078e000a */
[----:B------:R-:W-:Y:S01]  /*65d0*/  ISETP.NE.AND.EX P0, PT, R0, RZ, PT, P0 ;  /* 0x000000ff0000720c */ /* 0x000fe20003f05300 */
[----:B------:R-:W-:Y:S01]  /*65e0*/  IMAD.MOV.U32 R5, RZ, RZ, R11 ;  /* 0x000000ffff057224 */ /* 0x000fe200078e000b */
[----:B------:R-:W-:-:S05]  /*65f0*/  IADD3 R10, P1, PT, R10, 0x4, RZ ;  /* 0x000000040a0a7810 */ /* 0x000fca0007f3e0ff */
[----:B------:R-:W-:Y:S01]  /*6600*/  IMAD.X R11, RZ, RZ, R11, P1 ;  /* 0x000000ffff0b7224 */ /* 0x000fe200008e060b */
[----:B--2---:R2:W-:Y:S05]  /*6610*/  ST.E desc[UR4][R4.64], R3 ;  /* 0x0000000304007985 */ /* 0x0045ea000c101904 */
[----:B------:R-:W-:Y:S05]  /*6620*/  @P0 BRA `(.L_x_103) ;  /* 0xfffffffc00bc0947 */ /* 0x000fea000383ffff */
.L_x_102:
[----:B------:R-:W-:Y:S05]  /*6630*/  BSYNC.RECONVERGENT B0 ;  /* 0x0000000000007941 */ /* 0x000fea0003800200 */
.L_x_101:
[----:B--2---:R-:W-:Y:S02]  /*6640*/  IMAD.MOV.U32 R4, RZ, RZ, R42 ;  /* 0x000000ffff047224 */ /* 0x004fe400078e002a */
[----:B------:R-:W-:-:S07]  /*6650*/  IMAD.MOV.U32 R5, RZ, RZ, R43 ;  /* 0x000000ffff057224 */ /* 0x000fce00078e002b */
[----:B------:R-:W-:-:S07]  /*6660*/  LEPC R20, `(.L_x_104) ;  /* 0x000000001014794e */ /* 0x000fce0000000000 */
[----:B01----:R-:W-:Y:S05]  /*6670*/  CALL.ABS.NOINC R6 ;  /* 0x0000000006007343 */ /* 0x003fea0003c00000 */
.L_x_104:
[----:B------:R-:W-:-:S05]  /*6680*/  IADD3 R40, P0, PT, R17, 0x1, RZ ;  /* 0x0000000111287810 */ /* 0x000fca0007f1e0ff */
[----:B------:R-:W-:-:S08]  /*6690*/  IMAD.X R41, RZ, RZ, R2, P0 ;  /* 0x000000ffff297224 */ /* 0x000fd000000e0602 */
.L_x_82:
[----:B------:R-:W-:Y:S05]  /*66a0*/  BSYNC.RECONVERGENT B6 ;  /* 0x0000000000067941 */ /* 0x000fea0003800200 */
.L_x_81:
[----:B------:R-:W-:Y:S01]  /*66b0*/  MOV R0, 0x0 ;  /* 0x0000000000007802 */ /* 0x000fe20000000f00 */
[----:B-1----:R-:W-:Y:S02]  /*66c0*/  IMAD.MOV.U32 R4, RZ, RZ, R32 ;  /* 0x000000ffff047224 */ /* 0x002fe400078e0020 */
[----:B------:R-:W-:Y:S01]  /*66d0*/  IMAD.MOV.U32 R5, RZ, RZ, R33 ;  /* 0x000000ffff057224 */ /* 0x000fe200078e0021 */
[----:B------:R1:W2:Y:S06]  /*66e0*/  LDC.64 R6, c[0x4][R0] ;  /* 0x0100000000067b82 */ /* 0x0002ac0000000a00 */
[----:B------:R-:W-:-:S07]  /*66f0*/  LEPC R20, `(.L_x_105) ;  /* 0x000000001014794e */ /* 0x000fce0000000000 */
[----:B012---:R-:W-:Y:S05]  /*6700*/  CALL.ABS.NOINC R6 ;  /* 0x0000000006007343 */ /* 0x007fea0003c00000 */
.L_x_105:
        /* <DEDUP_REMOVED lines=37> */
[----:B------:R-:W-:Y:S02]  /*6960*/  IMAD.X R7, R9, 0x1, R26, P1 ;  /* 0x0000000109077824 */ /* 0x000fe400008e061a */
[----:B------:R-:W-:Y:S02]  /*6970*/  IMAD.MOV.U32 R14, RZ, RZ, R42 ;  /* 0x000000ffff0e7224 */ /* 0x000fe400078e002a */
[----:B------:R-:W-:-:S07]  /*6980*/  IMAD.X R9, R39, 0x1, R9, P2 ;  /* 0x0000000127097824 */ /* 0x000fce00010e0609 */
.L_x_110:
[C---:B------:R-:W-:Y:S02]  /*6990*/  R2UR UR4, R46.reuse ;  /* 0x000000002e0472ca */ /* 0x040fe400000e0000 */
        /* <DEDUP_REMOVED lines=39> */
.L_x_109:
[----:B------:R-:W-:Y:S05]  /*6c10*/  BSYNC.RECONVERGENT B0 ;  /* 0x0000000000007941 */ /* 0x000fea0003800200 */
.L_x_108:
        /* <DEDUP_REMOVED lines=17> */
.L_x_113:
[C---:B------:R-:W-:Y:S01]  /*6d30*/  R2UR UR4, R46.reuse ;  /* 0x000000002e0472ca */ /* 0x040fe200000e0000 */
[----:B0-----:R-:W-:Y:S01]  /*6d40*/  IMAD.MOV.U32 R4, RZ, RZ, R25 ;  /* 0x000000ffff047224 */ /* 0x001fe200078e0019 */
        /* <DEDUP_REMOVED lines=25> */
.L_x_112:
[----:B------:R-:W-:Y:S05]  /*6ee0*/  BSYNC.RECONVERGENT B0 ;  /* 0x0000000000007941 */ /* 0x000fea0003800200 */
.L_x_111:
        /* <DEDUP_REMOVED lines=8> */
[----:B0-----:R-:W-:Y:S02]  /*6f70*/  IADD3 R4, P0, PT, R32, 0x4, RZ ;  /* 0x0000000420047810 */ /* 0x001fe40007f1e0ff */
[----:B------:R0:W1:Y:S03]  /*6f80*/  LDC.64 R6, c[0x4][R0] ;  /* 0x0100000000067b82 */ /* 0x0000660000000a00 */
[----:B------:R-:W-:-:S08]  /*6f90*/  IMAD.X R5, RZ, RZ, R33, P0 ;  /* 0x000000ffff057224 */ /* 0x000fd000000e0621 */
[----:B------:R-:W-:-:S07]  /*6fa0*/  LEPC R20, `(.L_x_114) ;  /* 0x000000001014794e */ /* 0x000fce0000000000 */
[----:B01----:R-:W-:Y:S05]  /*6fb0*/  CALL.ABS.NOINC R6 ;  /* 0x0000000006007343 */ /* 0x003fea0003c00000 */
.L_x_114:
        /* <DEDUP_REMOVED lines=11> */
.L_x_116:
[----:B------:R-:W-:Y:S01]  /*7070*/  CS2R R44, SRZ ;  /* 0x00000000002c7805 */ /* 0x000fe2000001ff00 */
[----:B------:R-:W-:Y:S06]  /*7080*/  BRA `(.L_x_107) ;  /* 0x0000000800d87947 */ /* 0x000fec0003800000 */
.L_x_115:
        /* <DEDUP_REMOVED lines=27> */
.L_x_123:
        /* <DEDUP_REMOVED lines=49> */
.L_x_122:
[----:B------:R-:W-:Y:S05]  /*7550*/  BSYNC.RECONVERGENT B2 ;  /* 0x0000000000027941 */ /* 0x000fea0003800200 */
.L_x_121:
        /* <DEDUP_REMOVED lines=35> */
.L_x_125:
[----:B------:R-:W-:Y:S05]  /*7790*/  BSYNC.RECONVERGENT B2 ;  /* 0x0000000000027941 */ /* 0x000fea0003800200 */
.L_x_124:
[----:B------:R-:W-:-:S04]  /*77a0*/  ISETP.NE.U32.AND P1, PT, R10, RZ, PT ;  /* 0x000000ff0a00720c */ /* 0x000fc80003f25070 */
[----:B------:R-:W-:-:S13]  /*77b0*/  ISETP.NE.OR.EX P0, PT, R12, RZ, P0, P1 ;  /* 0x000000ff0c00720c */ /* 0x000fda0000705710 */
[----:B------:R-:W-:Y:S05]  /*77c0*/  @!P0 BREAK.RELIABLE B0 ;  /* 0x0000000000008942 */ /* 0x000fea0003800100 */
[----:B------:R-:W-:Y:S05]  /*77d0*/  @!P0 BRA `(.L_x_118) ;  /* 0x0000000000688947 */ /* 0x000fea0003800000 */
.L_x_120:
[----:B------:R-:W-:Y:S05]  /*77e0*/  BSYNC.RELIABLE B0 ;  /* 0x0000000000007941 */ /* 0x000fea0003800100 */
.L_x_119:
        /* <DEDUP_REMOVED lines=25> */
.L_x_118:
[----:B------:R-:W-:Y:S05]  /*7980*/  BSYNC.RECONVERGENT B1 ;  /* 0x0000000000017941 */ /* 0x000fea0003800200 */
.L_x_117:
        /* <DEDUP_REMOVED lines=14> */
.L_x_128:
        /* <DEDUP_REMOVED lines=17> */
.L_x_127:
[----:B------:R-:W-:Y:S05]  /*7b80*/  BSYNC.RECONVERGENT B0 ;  /* 0x0000000000007941 */ /* 0x000fea0003800200 */
.L_x_126:
[----:B--2---:R-:W-:Y:S02]  /*7b90*/  IMAD.MOV.U32 R4, RZ, RZ, R38 ;  /* 0x000000ffff047224 */ /* 0x004fe400078e0026 */
[----:B------:R-:W-:-:S07]  /*7ba0*/  IMAD.MOV.U32 R5, RZ, RZ, R39 ;  /* 0x000000ffff057224 */ /* 0x000fce00078e0027 */
[----:B------:R-:W-:-:S07]  /*7bb0*/  LEPC R20, `(.L_x_129) ;  /* 0x000000001014794e */ /* 0x000fce0000000000 */
[----:B01----:R-:W-:Y:S05]  /*7bc0*/  CALL.ABS.NOINC R6 ;  /* 0x0000000006007343 */ /* 0x003fea0003c00000 */
.L_x_129:
[----:B------:R-:W-:-:S05]  /*7bd0*/  IADD3 R42, P0, PT, R17, 0x1, RZ ;  /* 0x00000001112a7810 */ /* 0x000fca0007f1e0ff */
[----:B------:R-:W-:-:S08]  /*7be0*/  IMAD.X R43, RZ, RZ, R2, P0 ;  /* 0x000000ffff2b7224 */ /* 0x000fd000000e0602 */
.L_x_107:
[----:B------:R-:W-:Y:S05]  /*7bf0*/  BSYNC.RECONVERGENT B6 ;  /* 0x0000000000067941 */ /* 0x000fea0003800200 */
.L_x_106:
[----:B------:R-:W-:Y:S01]  /*7c00*/  IADD3 R12, P0, PT, R23, 0x10, RZ ;  /* 0x00000010170c7810 */ /* 0x000fe20007f1e0ff */
[----:B0-----:R-:W-:Y:S01]  /*7c10*/  IMAD.MOV.U32 R4, RZ, RZ, R34 ;  /* 0x000000ffff047224 */ /* 0x001fe200078e0022 */
        /* <DEDUP_REMOVED lines=9> */
[----:B------:R-:W-:-:S07]  /*7cb0*/  IMAD.MOV.U32 R21, RZ, RZ, 0x0 ;  /* 0x00000000ff157424 */ /* 0x000fce00078e00ff */
[----:B------:R-:W-:Y:S05]  /*7cc0*/  CALL.REL.NOINC `($_Z6kernelPjS_mmS_$_Z8multiplyPjS_mmPm) ;  /* 0xffffffa400947944 */ /* 0x000fea0003c3ffff */
[----:B------:R-:W2:Y:S04]  /*7cd0*/  LDL.64 R34, [R1+0x10] ;  /* 0x0000100001227983 */ /* 0x000ea80000100a00 */
[----:B------:R-:W2:Y:S01]  /*7ce0*/  LDL.64 R22, [R1] ;  /* 0x0000000001167983 */ /* 0x000ea20000100a00 */
[----:B------:R-:W-:Y:S01]  /*7cf0*/  MOV R0, 0x0 ;  /* 0x0000000000007802 */ /* 0x000fe20000000f00 */
[----:B------:R-:W-:Y:S02]  /*7d00*/  IMAD.MOV.U32 R32, RZ, RZ, R4 ;  /* 0x000000ffff207224 */ /* 0x000fe400078e0004 */
[----:B------:R-:W-:Y:S01]  /*7d10*/  IMAD.MOV.U32 R33, RZ, RZ, R5 ;  /* 0x000000ffff217224 */ /* 0x000fe200078e0005 */
[----:B------:R0:W1:Y:S01]  /*7d20*/  LDC.64 R6, c[0x4][R0] ;  /* 0x0100000000067b82 */ /* 0x0000620000000a00 */
[----:B--2---:R-:W-:-:S04]  /*7d30*/  ISETP.GT.U32.AND P0, PT, R34, R22, PT ;  /* 0x000000162200720c */ /* 0x004fc80003f04070 */
[----:B------:R-:W-:-:S04]  /*7d40*/  ISETP.GT.U32.AND.EX P0, PT, R35, R23, PT, P0 ;  /* 0x000000172300720c */ /* 0x000fc80003f04100 */
[----:B------:R-:W-:Y:S02]  /*7d50*/  SEL R24, R34, R22, P0 ;  /* 0x0000001622187207 */ /* 0x000fe40000000000 */
[----:B------:R-:W-:-:S03]  /*7d60*/  SEL R25, R35, R23, P0 ;  /* 0x0000001723197207 */ /* 0x000fc60000000000 */
[C---:B------:R-:W-:Y:S01]  /*7d70*/  IMAD.SHL.U32 R39, R24.reuse, 0x4, RZ ;  /* 0x0000000418277824 */ /* 0x040fe200078e00ff */
[----:B------:R-:W-:-:S03]  /*7d80*/  SHF.L.U64.HI R38, R24, 0x2, R25 ;  /* 0x0000000218267819 */ /* 0x000fc60000010219 */
[----:B------:R-:W-:Y:S02]  /*7d90*/  IMAD.MOV.U32 R4, RZ, RZ, R39 ;  /* 0x000000ffff047224 */ /* 0x000fe400078e0027 */
[----:B01----:R-:W-:-:S07]  /*7da0*/  IMAD.MOV.U32 R5, RZ, RZ, R38 ;  /* 0x000000ffff057224 */ /* 0x003fce00078e0026 */
[----:B------:R-:W-:-:S07]  /*7db0*/  LEPC R20, `(.L_x_130) ;  /* 0x000000001014794e */ /* 0x000fce0000000000 */
[----:B------:R-:W-:Y:S05]  /*7dc0*/  CALL.ABS.NOINC R6 ;  /* 0x0000000006007343 */ /* 0x000fea0003c00000 */
.L_x_130:
[----:B------:R-:W-:Y:S01]  /*7dd0*/  ISETP.NE.U32.AND P0, PT, R24, RZ, PT ;  /* 0x000000ff1800720c */ /* 0x000fe20003f05070 */
[----:B------:R-:W-:Y:S01]  /*7de0*/  BSSY.RECONVERGENT B0, `(.L_x_131) ;  /* 0x00000d5000007945 */ /* 0x000fe20003800200 */
[----:B------:R-:W-:Y:S02]  /*7df0*/  IMAD.MOV.U32 R26, RZ, RZ, R4 ;  /* 0x000000ffff1a7224 */ /* 0x000fe400078e0004 */
[----:B------:R-:W-:Y:S01]  /*7e00*/  ISETP.NE.AND.EX P0, PT, R25, RZ, PT, P0 ;  /* 0x000000ff1900720c */ /* 0x000fe20003f05300 */
[----:B------:R-:W-:-:S12]  /*7e10*/  IMAD.MOV.U32 R27, RZ, RZ, R5 ;  /* 0x000000ffff1b7224 */ /* 0x000fd800078e0005 */
[----:B------:R-:W-:Y:S05]  /*7e20*/  @!P0 BRA `(.L_x_132) ;  /* 0x0000000c00408947 */ /* 0x000fea0003800000 */
[C---:B------:R-:W-:Y:S01]  /*7e30*/  ISETP.GE.U32.AND P1, PT, R24.reuse, 0x4, PT ;  /* 0x000000041800780c */ /* 0x040fe20003f26070 */
[----:B------:R-:W-:Y:S01]  /*7e40*/  IMAD.MOV.U32 R3, RZ, RZ, RZ ;  /* 0x000000ffff037224 */ /* 0x000fe200078e00ff */
[----:B------:R-:W-:Y:S01]  /*7e50*/  LOP3.LUT R0, R24, 0x3, RZ, 0xc0, !PT ;  /* 0x0000000318007812 */ /* 0x000fe200078ec0ff */
[----:B------:R-:W-:Y:S01]  /*7e60*/  BSSY.RECONVERGENT B1, `(.L_x_133) ;  /* 0x00000a4000017945 */ /* 0x000fe20003800200 */
[----:B------:R-:W-:Y:S02]  /*7e70*/  ISETP.GE.U32.AND.EX P1, PT, R25, RZ, PT, P1 ;  /* 0x000000ff1900720c */ /* 0x000fe40003f26110 */
[----:B------:R-:W-:Y:S02]  /*7e80*/  CS2R R4, SRZ ;  /* 0x0000000000047805 */ /* 0x000fe4000001ff00 */
[----:B------:R-:W-:Y:S01]  /*7e90*/  ISETP.NE.U32.AND P0, PT, R0, RZ, PT ;  /* 0x000000ff0000720c */ /* 0x000fe20003f05070 */
[----:B------:R-:W-:-:S03]  /*7ea0*/  IMAD.MOV.U32 R53, RZ, RZ, RZ ;  /* 0x000000ffff357224 */ /* 0x000fc600078e00ff */
[----:B------:R-:W-:-:S05]  /*7eb0*/  ISETP.NE.AND.EX P0, PT, R3, RZ, PT, P0 ;  /* 0x000000ff0300720c */ /* 0x000fca0003f05300 */
[----:B------:R-:W-:Y:S08]  /*7ec0*/  @!P1 BRA `(.L_x_134) ;  /* 0x0000000800749947 */ /* 0x000ff00003800000 */
[----:B------:R-:W-:Y:S01]  /*7ed0*/  LEA R40, P3, R22, R29, 0x2 ;  /* 0x0000001d16287211 */ /* 0x000fe200078610ff */
[----:B------:R-:W-:Y:S01]  /*7ee0*/  IMAD.MOV.U32 R53, RZ, RZ, R25 ;  /* 0x000000ffff357224 */ /* 0x000fe200078e0019 */
[----:B------:R-:W-:Y:S01]  /*7ef0*/  LEA R14, P5, R34, R32, 0x2 ;  /* 0x00000020220e7211 */ /* 0x000fe200078a10ff */
[----:B------:R-:W-:Y:S01]  /*7f00*/  IMAD.MOV.U32 R4, RZ, RZ, RZ ;  /* 0x000000ffff047224 */ /* 0x000fe200078e00ff */
[----:B------:R-:W-:Y:S01]  /*7f10*/  IADD3 R42, P1, P2, R39, -0x4, R26 ;  /* 0xfffffffc272a7810 */ /* 0x000fe20007a3e01a */
[----:B------:R-:W-:Y:S01]  /*7f20*/  IMAD.MOV.U32 R41, RZ, RZ, RZ ;  /* 0x000000ffff297224 */ /* 0x000fe200078e00ff */
[----:B------:R-:W-:Y:S01]  /*7f30*/  IADD3 R40, P4, PT, R40, -0x4, RZ ;  /* 0xfffffffc28287810 */ /* 0x000fe20007f9e0ff */
[----:B------:R-:W-:Y:S01]  /*7f40*/  IMAD.MOV.U32 R43, RZ, RZ, RZ ;  /* 0x000000ffff2b7224 */ /* 0x000fe200078e00ff */
[----:B------:R-:W-:Y:S01]  /*7f50*/  IADD3 R14, P6, PT, R14, -0x4, RZ ;  /* 0xfffffffc0e0e7810 */ /* 0x000fe20007fde0ff */
[----:B------:R-:W-:Y:S01]  /*7f60*/  IMAD.MOV.U32 R12, RZ, RZ, RZ ;  /* 0x000000ffff0c7224 */ /* 0x000fe200078e00ff */
[----:B------:R-:W-:Y:S01]  /*7f70*/  LEA.HI.X R49, R22, R28, R23, 0x2, P3 ;  /* 0x0000001c16317211 */ /* 0x000fe200018f1417 */
[----:B------:R-:W-:Y:S01]  /*7f80*/  IMAD.MOV.U32 R15, RZ, RZ, -0x4 ;  /* 0xfffffffcff0f7424 */ /* 0x000fe200078e00ff */
[----:B------:R-:W-:-:S02]  /*7f90*/  LEA.HI.X R45, R34, R33, R35, 0x2, P5 ;  /* 0x00000021222d7211 */ /* 0x000fc400028f1423 */
[----:B------:R-:W-:Y:S02]  /*7fa0*/  LOP3.LUT R5, R24, 0xfffffffc, RZ, 0xc0, !PT ;  /* 0xfffffffc18057812 */ /* 0x000fe400078ec0ff */
[----:B------:R-:W-:Y:S02]  /*7fb0*/  IADD3.X R51, PT, PT, R38, -0x1, R27, P1, P2 ;  /* 0xffffffff26337810 */ /* 0x000fe40000fe441b */
[----:B------:R-:W-:Y:S02]  /*7fc0*/  IADD3.X R49, PT, PT, R49, -0x1, RZ, P4, !PT ;  /* 0xffffffff31317810 */ /* 0x000fe400027fe4ff */
[----:B------:R-:W-:-:S07]  /*7fd0*/  IADD3.X R45, PT, PT, R45, -0x1, RZ, P6, !PT ;  /* 0xffffffff2d2d7810 */ /* 0x000fce00037fe4ff */
.L_x_135:
[----:B------:R-:W-:Y:S01]  /*7fe0*/  ISETP.GT.U32.AND P1, PT, R22, R41, PT ;  /* 0x000000291600720c */ /* 0x000fe20003f24070 */
[----:B------:R-:W-:-:S03]  /*7ff0*/  IMAD.MOV.U32 R9, RZ, RZ, RZ ;  /* 0x000000ffff097224 */ /* 0x000fc600078e00ff */
[----:B------:R-:W-:-:S13]  /*8000*/  ISETP.GT.U32.AND.EX P1, PT, R23, R43, PT, P1 ;  /* 0x0000002b1700720c */ /* 0x000fda0003f24110 */
[----:B------:R-:W-:Y:S01]  /*8010*/  @P1 R2UR UR4, R46 ;  /* 0x000000002e0412ca */ /* 0x000fe200000e0000 */
[----:B------:R-:W-:Y:S01]  /*8020*/  @P1 IMAD.MOV.U32 R6, RZ, RZ, R40 ;  /* 0x000000ffff061224 */ /* 0x000fe200078e0028 */
[----:B------:R-:W-:Y:S01]  /*8030*/  @P1 R2UR UR5, R47 ;  /* 0x000000002f0512ca */ /* 0x000fe200000e0000 */
[----:B------:R-:W-:-:S12]  /*8040*/  @P1 IMAD.MOV.U32 R7, RZ, RZ, R49 ;  /* 0x000000ffff071224 */ /* 0x000fd800078e0031 */
[----:B------:R0:W2:Y:S01]  /*8050*/  @P1 LD.E R9, desc[UR4][R6.64] ;  /* 0x0000000406091980 */ /* 0x0000a2000c101900 */
[----:B------:R-:W-:-:S04]  /*8060*/  ISETP.GT.U32.AND P1, PT, R34, R41, PT ;  /* 0x000000292200720c */ /* 0x000fc80003f24070 */
[----:B------:R-:W-:-:S13]  /*8070*/  ISETP.GT.U32.AND.EX P1, PT, R35, R43, PT, P1 ;  /* 0x0000002b2300720c */ /* 0x000fda0003f24110 */
[----:B------:R-:W-:Y:S01]  /*8080*/  @P1 R2UR UR4, R46 ;  /* 0x000000002e0412ca */ /* 0x000fe200000e0000 */
[----:B0-----:R-:W-:Y:S01]  /*8090*/  @P1 IMAD.MOV.U32 R6, RZ, RZ, R14 ;  /* 0x000000ffff061224 */ /* 0x001fe200078e000e */
[----:B------:R-:W-:Y:S01]  /*80a0*/  @P1 R2UR UR5, R47 ;  /* 0x000000002f0512ca */ /* 0x000fe200000e0000 */
[----:B------:R-:W-:Y:S02]  /*80b0*/  @P1 IMAD.MOV.U32 R7, RZ, RZ, R45 ;  /* 0x000000ffff071224 */ /* 0x000fe400078e002d */
[----:B--2---:R-:W-:Y:S02]  /*80c0*/  IMAD.IADD R9, R9, 0x1, R4 ;  /* 0x0000000109097824 */ /* 0x004fe400078e0204 */
[----:B------:R-:W-:-:S08]  /*80d0*/  IMAD.MOV.U32 R4, RZ, RZ, RZ ;  /* 0x000000ffff047224 */ /* 0x000fd000078e00ff */
[----:B------:R0:W2:Y:S01]  /*80e0*/  @P1 LD.E R4, desc[UR4][R6.64] ;  /* 0x0000000406041980 */ /* 0x0000a2000c101900 */
[----:B------:R-:W-:Y:S02]  /*80f0*/  IADD3 R11, P2, PT, R41, 0x1, RZ ;  /* 0x00000001290b7810 */ /* 0x000fe40007f5e0ff */
[----:B------:R-:W-:Y:S02]  /*8100*/  R2UR UR4, R46 ;  /* 0x000000002e0472ca */ /* 0x000fe400000e0000 */
[-C--:B------:R-:W-:Y:S01]  /*8110*/  ISETP.GT.U32.AND P1, PT, R34, R11.reuse, PT ;  /* 0x0000000b2200720c */ /* 0x080fe20003f24070 */
[----:B------:R-:W-:Y:S01]  /*8120*/  IMAD.X R13, RZ, RZ, R43, P2 ;  /* 0x000000ffff0d7224 */ /* 0x000fe200010e062b */
[----:B------:R-:W-:Y:S02]  /*8130*/  R2UR UR5, R47 ;  /* 0x000000002f0572ca */ /* 0x000fe400000e0000 */
[----:B------:R-:W-:Y:S01]  /*8140*/  ISETP.GT.U32.AND P2, PT, R22, R11, PT ;  /* 0x0000000b1600720c */ /* 0x000fe20003f44070 */
[----:B0-----:R-:W-:Y:S01]  /*8150*/  IMAD.MOV.U32 R6, RZ, RZ, R42 ;  /* 0x000000ffff067224 */ /* 0x001fe200078e002a */
[----:B------:R-:W-:Y:S01]  /*8160*/  ISETP.GT.U32.AND.EX P1, PT, R35, R13, PT, P1 ;  /* 0x0000000d2300720c */ /* 0x000fe20003f24110 */
[----:B------:R-:W-:Y:S01]  /*8170*/  IMAD.MOV.U32 R7, RZ, RZ, R51 ;  /* 0x000000ffff077224 */ /* 0x000fe200078e0033 */
[----:B------:R-:W-:-:S02]  /*8180*/  IADD3 RZ, P3, PT, RZ, R12, RZ ;  /* 0x0000000cffff7210 */ /* 0x000fc40007f7e0ff */
[----:B------:R-:W-:Y:S02]  /*8190*/  ISETP.GT.U32.AND.EX P2, PT, R23, R13, PT, P2 ;  /* 0x0000000d1700720c */ /* 0x000fe40003f44120 */
[----:B------:R-:W-:Y:S02]  /*81a0*/  IADD3.X R13, PT, PT, R15, 0x2, RZ, P3, !PT ;  /* 0x000000020f0d7810 */ /* 0x000fe40001ffe4ff */
[C---:B--2---:R-:W-:Y:S01]  /*81b0*/  ISETP.GE.U32.AND P4, PT, R4.reuse, R9, PT ;  /* 0x000000090400720c */ /* 0x044fe20003f86070 */
[----:B------:R-:W-:-:S04]  /*81c0*/  IMAD.IADD R9, R4, 0x1, -R9 ;  /* 0x0000000104097824 */ /* 0x000fc800078e0a09 */
[----:B------:R-:W-:Y:S01]  /*81d0*/  @P1 IADD3 R4, P5, PT, R34, R13, RZ ;  /* 0x0000000d22041210 */ /* 0x000fe20007fbe0ff */
[----:B------:R0:W-:Y:S01]  /*81e0*/  ST.E desc[UR4][R6.64], R9 ;  /* 0x0000000906007985 */ /* 0x0001e2000c101904 */
[----:B------:R-:W-:Y:S02]  /*81f0*/  @P1 R2UR UR4, R46 ;  /* 0x000000002e0412ca */ /* 0x000fe400000e0000 */
[----:B------:R-:W-:Y:S02]  /*8200*/  @P1 R2UR UR5, R47 ;  /* 0x000000002f0512ca */ /* 0x000fe400000e0000 */
[----:B0-----:R-:W-:Y:S02]  /*8210*/  @P1 LEA.HI.X.SX32 R7, R13, R35, 0x1, P5 ;  /* 0x000000230d071211 */ /* 0x001fe400028f0eff */
[----:B------:R-:W-:-:S04]  /*8220*/  @P1 LEA R6, P5, R4, R32, 0x2 ;  /* 0x0000002004061211 */ /* 0x000fc800078a10ff */
[----:B------:R-:W-:Y:S01]  /*8230*/  @P1 LEA.HI.X R7, R4, R33, R7, 0x2, P5 ;  /* 0x0000002104071211 */ /* 0x000fe200028f1407 */
[----:B------:R-:W-:-:S06]  /*8240*/  IMAD.MOV.U32 R4, RZ, RZ, RZ ;  /* 0x000000ffff047224 */ /* 0x000fcc00078e00ff */
[----:B------:R-:W2:Y:S01]  /*8250*/  @P1 LD.E R4, desc[UR4][R6.64] ;  /* 0x0000000406041980 */ /* 0x000ea2000c101900 */
[----:B------:R-:W-:Y:S02]  /*8260*/  @P2 IADD3 R9, P1, PT, R22, R13, RZ ;  /* 0x0000000d16092210 */ /* 0x000fe40007f3e0ff */
[----:B------:R-:W-:Y:S02]  /*8270*/  @P2 R2UR UR4, R46 ;  /* 0x000000002e0422ca */ /* 0x000fe400000e0000 */
[----:B------:R-:W-:Y:S02]  /*8280*/  @P2 R2UR UR5, R47 ;  /* 0x000000002f0522ca */ /* 0x000fe400000e0000 */
[----:B------:R-:W-:Y:S02]  /*8290*/  @P2 LEA.HI.X.SX32 R10, R13, R23, 0x1, P1 ;  /* 0x000000170d0a2211 */ /* 0x000fe400008f0eff */
[----:B------:R-:W-:-:S04]  /*82a0*/  @P2 LEA R8, P1, R9, R29, 0x2 ;  /* 0x0000001d09082211 */ /* 0x000fc800078210ff */
[----:B------:R-:W-:Y:S01]  /*82b0*/  @P2 LEA.HI.X R9, R9, R28, R10, 0x2, P1 ;  /* 0x0000001c09092211 */ /* 0x000fe200008f140a */
[----:B------:R-:W-:-:S06]  /*82c0*/  IMAD.MOV.U32 R10, RZ, RZ, RZ ;  /* 0x000000ffff0a7224 */ /* 0x000fcc00078e00ff */
[----:B------:R0:W3:Y:S01]  /*82d0*/  @P2 LD.E R10, desc[UR4][R8.64] ;  /* 0x00000004080a2980 */ /* 0x0000e2000c101900 */
[----:B------:R-:W-:Y:S02]  /*82e0*/  R2UR UR4, R46 ;  /* 0x000000002e0472ca */ /* 0x000fe400000e0000 */
[----:B------:R-:W-:Y:S02]  /*82f0*/  R2UR UR5, R47 ;  /* 0x000000002f0572ca */ /* 0x000fe400000e0000 */
[----:B0-----:R-:W-:-:S05]  /*8300*/  IADD3 R9, P2, PT, R41, 0x2, RZ ;  /* 0x0000000229097810 */ /* 0x001fca0007f5e0ff */
[----:B------:R-:W-:Y:S01]  /*8310*/  IMAD.X R55, RZ, RZ, R43, P2 ;  /* 0x000000ffff377224 */ /* 0x000fe200010e062b */
[----:B------:R-:W-:-:S04]  /*8320*/  ISETP.GT.U32.AND P2, PT, R22, R9, PT ;  /* 0x000000091600720c */ /* 0x000fc80003f44070 */
[----:B------:R-:W-:Y:S01]  /*8330*/  ISETP.GT.U32.AND.EX P2, PT, R23, R55, PT, P2 ;  /* 0x000000371700720c */ /* 0x000fe20003f44120 */
[----:B---3--:R-:W-:Y:S02]  /*8340*/  VIADD R11, R10, 0x1 ;  /* 0x000000010a0b7836 */ /* 0x008fe40000000000 */
[----:B------:R-:W-:Y:S01]  /*8350*/  @P4 IMAD.MOV R11, RZ, RZ, R10 ;  /* 0x000000ffff0b4224 */ /* 0x000fe200078e020a */
[----:B------:R-:W-:-:S04]  /*8360*/  IADD3 R10, P1, PT, R13, R24, RZ ;  /* 0x000000180d0a7210 */ /* 0x000fc80007f3e0ff */
[----:B------:R-:W-:Y:S02]  /*8370*/  LEA.HI.X.SX32 R7, R13, R25, 0x1, P1 ;  /* 0x000000190d077211 */ /* 0x000fe400008f0eff */
[----:B------:R-:W-:Y:S02]  /*8380*/  LEA R6, P1, R10, R26, 0x2 ;  /* 0x0000001a0a067211 */ /* 0x000fe400078210ff */
[C---:B--2---:R-:W-:Y:S01]  /*8390*/  ISETP.GE.U32.AND P4, PT, R4.reuse, R11, PT ;  /* 0x0000000b0400720c */ /* 0x044fe20003f86070 */
[----:B------:R-:W-:Y:S01]  /*83a0*/  IMAD.IADD R11, R4, 0x1, -R11 ;  /* 0x00000001040b7824 */ /* 0x000fe200078e0a0b */
[----:B------:R-:W-:Y:S02]  /*83b0*/  LEA.HI.X R7, R10, R27, R7, 0x2, P1 ;  /* 0x0000001b0a077211 */ /* 0x000fe400008f1407 */
[----:B------:R-:W-:Y:S02]  /*83c0*/  ISETP.GT.U32.AND P1, PT, R34, R9, PT ;  /* 0x000000092200720c */ /* 0x000fe40003f24070 */
[----:B------:R-:W-:Y:S01]  /*83d0*/  IADD3.X R13, PT, PT, R15, 0x1, RZ, P3, !PT ;  /* 0x000000010f0d7810 */ /* 0x000fe20001ffe4ff */
[----:B------:R0:W-:Y:S01]  /*83e0*/  ST.E desc[UR4][R6.64], R11 ;  /* 0x0000000b06007985 */ /* 0x0001e2000c101904 */
[----:B------:R-:W-:-:S13]  /*83f0*/  ISETP.GT.U32.AND.EX P1, PT, R35, R55, PT, P1 ;  /* 0x000000372300720c */ /* 0x000fda0003f24110 */
[----:B------:R-:W-:Y:S02]  /*8400*/  @P1 IADD3 R4, P3, PT, R34, R13, RZ ;  /* 0x0000000d22041210 */ /* 0x000fe40007f7e0ff */
[----:B------:R-:W-:Y:S02]  /*8410*/  @P1 R2UR UR4, R46 ;  /* 0x000000002e0412ca */ /* 0x000fe400000e0000 */
[----:B------:R-:W-:Y:S02]  /*8420*/  @P1 R2UR UR5, R47 ;  /* 0x000000002f0512ca */ /* 0x000fe400000e0000 */
[----:B------:R-:W-:Y:S02]  /*8430*/  @P1 LEA.HI.X.SX32 R8, R13, R35, 0x1, P3 ;  /* 0x000000230d081211 */ /* 0x000fe400018f0eff */
[----:B0-----:R-:W-:-:S04]  /*8440*/  @P1 LEA R6, P3, R4, R32, 0x2 ;  /* 0x0000002004061211 */ /* 0x001fc800078610ff */
[----:B------:R-:W-:Y:S01]  /*8450*/  @P1 LEA.HI.X R7, R4, R33, R8, 0x2, P3 ;  /* 0x0000002104071211 */ /* 0x000fe200018f1408 */
[----:B------:R-:W-:-:S06]  /*8460*/  IMAD.MOV.U32 R4, RZ, RZ, RZ ;  /* 0x000000ffff047224 */ /* 0x000fcc00078e00ff */
[----:B------:R0:W2:Y:S01]  /*8470*/  @P1 LD.E R4, desc[UR4][R6.64] ;  /* 0x0000000406041980 */ /* 0x0000a2000c101900 */
[----:B------:R-:W-:Y:S02]  /*8480*/  @P2 IADD3 R9, P1, PT, R22, R13, RZ ;  /* 0x0000000d16092210 */ /* 0x000fe40007f3e0ff */
[----:B------:R-:W-:Y:S02]  /*8490*/  @P2 R2UR UR4, R46 ;  /* 0x000000002e0422ca */ /* 0x000fe400000e0000 */
[----:B------:R-:W-:Y:S02]  /*84a0*/  @P2 R2UR UR5, R47 ;  /* 0x000000002f0522ca */ /* 0x000fe400000e0000 */
[----:B------:R-:W-:Y:S02]  /*84b0*/  @P2 LEA.HI.X.SX32 R10, R13, R23, 0x1, P1 ;  /* 0x000000170d0a2211 */ /* 0x000fe400008f0eff */
[----:B------:R-:W-:-:S04]  /*84c0*/  @P2 LEA R8, P1, R9, R29, 0x2 ;  /* 0x0000001d09082211 */ /* 0x000fc800078210ff */
[----:B------:R-:W-:Y:S01]  /*84d0*/  @P2 LEA.HI.X R9, R9, R28, R10, 0x2, P1 ;  /* 0x0000001c09092211 */ /* 0x000fe200008f140a */
[----:B------:R-:W-:-:S06]  /*84e0*/  IMAD.MOV.U32 R10, RZ, RZ, RZ ;  /* 0x000000ffff0a7224 */ /* 0x000fcc00078e00ff */
[----:B------:R-:W3:Y:S01]  /*84f0*/  @P2 LD.E R10, desc[UR4][R8.64] ;  /* 0x00000004080a2980 */ /* 0x000ee2000c101900 */
[----:B------:R-:W-:Y:S02]  /*8500*/  R2UR UR4, R46 ;  /* 0x000000002e0472ca */ /* 0x000fe400000e0000 */
[----:B------:R-:W-:Y:S01]  /*8510*/  R2UR UR5, R47 ;  /* 0x000000002f0572ca */ /* 0x000fe200000e0000 */
[----:B---3--:R-:W-:Y:S02]  /*8520*/  VIADD R11, R10, 0x1 ;  /* 0x000000010a0b7836 */ /* 0x008fe40000000000 */
[----:B------:R-:W-:Y:S01]  /*8530*/  @P4 IMAD.MOV R11, RZ, RZ, R10 ;  /* 0x000000ffff0b4224 */ /* 0x000fe200078e020a */
[----:B------:R-:W-:-:S04]  /*8540*/  IADD3 R10, P1, PT, R13, R24, RZ ;  /* 0x000000180d0a7210 */ /* 0x000fc80007f3e0ff */
[----:B0-----:R-:W-:Y:S02]  /*8550*/  LEA.HI.X.SX32 R7, R13, R25, 0x1, P1 ;  /* 0x000000190d077211 */ /* 0x001fe400008f0eff */
[----:B------:R-:W-:Y:S02]  /*8560*/  LEA R6, P1, R10, R26, 0x2 ;  /* 0x0000001a0a067211 */ /* 0x000fe400078210ff */
[C---:B--2---:R-:W-:Y:S01]  /*8570*/  ISETP.GE.U32.AND P3, PT, R4.reuse, R11, PT ;  /* 0x0000000b0400720c */ /* 0x044fe20003f66070 */
[----:B------:R-:W-:Y:S01]  /*8580*/  IMAD.IADD R11, R4, 0x1, -R11 ;  /* 0x00000001040b7824 */ /* 0x000fe200078e0a0b */
[----:B------:R-:W-:Y:S02]  /*8590*/  LEA.HI.X R7, R10, R27, R7, 0x2, P1 ;  /* 0x0000001b0a077211 */ /* 0x000fe400008f1407 */
[----:B------:R-:W-:-:S03]  /*85a0*/  IADD3 R9, P1, PT, R41, 0x3, RZ ;  /* 0x0000000329097810 */ /* 0x000fc60007f3e0ff */
[----:B------:R0:W-:Y:S01]  /*85b0*/  ST.E desc[UR4][R6.64], R11 ;  /* 0x0000000b06007985 */ /* 0x0001e2000c101904 */
[-C--:B------:R-:W-:Y:S01]  /*85c0*/  ISETP.GT.U32.AND P2, PT, R34, R9.reuse, PT ;  /* 0x000000092200720c */ /* 0x080fe20003f44070 */
[----:B------:R-:W-:Y:S01]  /*85d0*/  IMAD.X R13, RZ, RZ, R43, P1 ;  /* 0x000000ffff0d7224 */ /* 0x000fe200008e062b */
[----:B------:R-:W-:-:S04]  /*85e0*/  ISETP.GT.U32.AND P1, PT, R22, R9, PT ;  /* 0x000000091600720c */ /* 0x000fc80003f24070 */
[-C--:B------:R-:W-:Y:S02]  /*85f0*/  ISETP.GT.U32.AND.EX P2, PT, R35, R13.reuse, PT, P2 ;  /* 0x0000000d2300720c */ /* 0x080fe40003f44120 */
[----:B------:R-:W-:-:S11]  /*8600*/  ISETP.GT.U32.AND.EX P1, PT, R23, R13, PT, P1 ;  /* 0x0000000d1700720c */ /* 0x000fd60003f24110 */
[----:B------:R-:W-:Y:S02]  /*8610*/  @P2 IADD3 R4, P4, PT, R34, R15, RZ ;  /* 0x0000000f22042210 */ /* 0x000fe40007f9e0ff */
[----:B------:R-:W-:Y:S02]  /*8620*/  @P2 R2UR UR4, R46 ;  /* 0x000000002e0422ca */ /* 0x000fe400000e0000 */
[----:B------:R-:W-:Y:S02]  /*8630*/  @P2 R2UR UR5, R47 ;  /* 0x000000002f0522ca */ /* 0x000fe400000e0000 */
[----:B------:R-:W-:Y:S02]  /*8640*/  @P2 LEA.HI.X.SX32 R9, R15, R35, 0x1, P4 ;  /* 0x000000230f092211 */ /* 0x000fe400020f0eff */
[----:B------:R-:W-:-:S04]  /*8650*/  @P2 LEA R8, P4, R4, R32, 0x2 ;  /* 0x0000002004082211 */ /* 0x000fc800078810ff */
[----:B------:R-:W-:Y:S01]  /*8660*/  @P2 LEA.HI.X R9, R4, R33, R9, 0x2, P4 ;  /* 0x0000002104092211 */ /* 0x000fe200020f1409 */
[----:B------:R-:W-:-:S06]  /*8670*/  IMAD.MOV.U32 R4, RZ, RZ, RZ ;  /* 0x000000ffff047224 */ /* 0x000fcc00078e00ff */
[----:B------:R1:W2:Y:S01]  /*8680*/  @P2 LD.E R4, desc[UR4][R8.64] ;  /* 0x0000000408042980 */ /* 0x0002a2000c101900 */
[----:B0-----:R-:W-:Y:S02]  /*8690*/  @P1 IADD3 R7, P2, PT, R22, R15, RZ ;  /* 0x0000000f16071210 */ /* 0x001fe40007f5e0ff */
        /* <DEDUP_REMOVED lines=8> */
[----:B------:R-:W-:Y:S02]  /*8720*/  R2UR UR5, R47 ;  /* 0x000000002f0572ca */ /* 0x000fe400000e0000 */
[----:B------:R-:W-:Y:S02]  /*8730*/  IADD3 R42, P4, PT, R42, -0x10, RZ ;  /* 0xfffffff02a2a7810 */ /* 0x000fe40007f9e0ff */
[----:B------:R-:W-:Y:S02]  /*8740*/  IADD3 R40, P5, PT, R40, -0x10, RZ ;  /* 0xfffffff028287810 */ /* 0x000fe40007fbe0ff */
[----:B------:R-:W-:Y:S02]  /*8750*/  IADD3 R14, P6, PT, R14, -0x10, RZ ;  /* 0xfffffff00e0e7810 */ /* 0x000fe40007fde0ff */
[----:B------:R-:W-:-:S02]  /*8760*/  IADD3.X R51, PT, PT, R51, -0x1, RZ, P4, !PT ;  /* 0xffffffff33337810 */ /* 0x000fc400027fe4ff */
[----:B------:R-:W-:Y:S02]  /*8770*/  IADD3.X R49, PT, PT, R49, -0x1, RZ, P5, !PT ;  /* 0xffffffff31317810 */ /* 0x000fe40002ffe4ff */
[----:B------:R-:W-:Y:S01]  /*8780*/  IADD3.X R45, PT, PT, R45, -0x1, RZ, P6, !PT ;  /* 0xffffffff2d2d7810 */ /* 0x000fe200037fe4ff */
[----:B---3--:R-:W-:Y:S02]  /*8790*/  VIADD R11, R10, 0x1 ;  /* 0x000000010a0b7836 */ /* 0x008fe40000000000 */
[----:B------:R-:W-:Y:S01]  /*87a0*/  @P3 IMAD.MOV R11, RZ, RZ, R10 ;  /* 0x000000ffff0b3224 */ /* 0x000fe200078e020a */
[C---:B------:R-:W-:Y:S02]  /*87b0*/  IADD3 R10, P1, PT, R15.reuse, R24, RZ ;  /* 0x000000180f0a7210 */ /* 0x040fe40007f3e0ff */
[----:B------:R-:W-:Y:S02]  /*87c0*/  IADD3 R12, P3, PT, RZ, R12, RZ ;  /* 0x0000000cff0c7210 */ /* 0x000fe40007f7e0ff */
[----:B-1----:R-:W-:-:S02]  /*87d0*/  LEA.HI.X.SX32 R9, R15, R25, 0x1, P1 ;  /* 0x000000190f097211 */ /* 0x002fc400008f0eff */
[----:B------:R-:W-:Y:S02]  /*87e0*/  LEA R8, P1, R10, R26, 0x2 ;  /* 0x0000001a0a087211 */ /* 0x000fe400078210ff */
[C---:B--2---:R-:W-:Y:S01]  /*87f0*/  ISETP.GE.U32.AND P2, PT, R4.reuse, R11, PT ;  /* 0x0000000b0400720c */ /* 0x044fe20003f46070 */
[----:B------:R-:W-:Y:S01]  /*8800*/  IMAD.IADD R11, R4, 0x1, -R11 ;  /* 0x00000001040b7824 */ /* 0x000fe200078e0a0b */
[----:B------:R-:W-:Y:S02]  /*8810*/  LEA.HI.X R9, R10, R27, R9, 0x2, P1 ;  /* 0x0000001b0a097211 */ /* 0x000fe400008f1409 */
[----:B------:R-:W-:Y:S02]  /*8820*/  IADD3 R41, P1, PT, R41, 0x4, RZ ;  /* 0x0000000429297810 */ /* 0x000fe40007f3e0ff */
[----:B------:R-:W-:Y:S01]  /*8830*/  IADD3.X R15, PT, PT, R15, -0x4, RZ, P3, !PT ;  /* 0xfffffffc0f0f7810 */ /* 0x000fe20001ffe4ff */
[----:B------:R0:W-:Y:S01]  /*8840*/  ST.E desc[UR4][R8.64], R11 ;  /* 0x0000000b08007985 */ /* 0x0001e2000c101904 */
[----:B------:R-:W-:Y:S01]  /*8850*/  SEL R4, RZ, 0x1, P2 ;  /* 0x00000001ff047807 */ /* 0x000fe20001000000 */
[----:B------:R-:W-:Y:S01]  /*8860*/  IMAD.X R43, RZ, RZ, R43, P1 ;  /* 0x000000ffff2b7224 */ /* 0x000fe200008e062b */
[----:B------:R-:W-:-:S04]  /*8870*/  ISETP.NE.U32.AND P1, PT, R41, R5, PT ;  /* 0x000000052900720c */ /* 0x000fc80003f25070 */
[----:B------:R-:W-:-:S13]  /*8880*/  ISETP.NE.AND.EX P1, PT, R43, R53, PT, P1 ;  /* 0x000000352b00720c */ /* 0x000fda0003f25310 */
[----:B0-----:R-:W-:Y:S05]  /*8890*/  @P1 BRA `(.L_x_135) ;  /* 0xfffffff400d01947 */ /* 0x001fea000383ffff */
.L_x_134:
[----:B------:R-:W-:Y:S05]  /*88a0*/  BSYNC.RECONVERGENT B1 ;  /* 0x0000000000017941 */ /* 0x000fea0003800200 */
.L_x_133:
[----:B------:R-:W-:Y:S05]  /*88b0*/  @!P0 BRA `(.L_x_132) ;  /* 0x00000000009c8947 */ /* 0x000fea0003800000 */
.L_x_136:
[-C--:B------:R-:W-:Y:S01]  /*88c0*/  ISETP.GT.U32.AND P1, PT, R22, R5.reuse, PT ;  /* 0x000000051600720c */ /* 0x080fe20003f24070 */
[----:B0-----:R-:W-:Y:S01]  /*88d0*/  IMAD.MOV.U32 R11, RZ, RZ, RZ ;  /* 0x000000ffff0b7224 */ /* 0x001fe200078e00ff */
[----:B------:R-:W-:Y:S02]  /*88e0*/  LOP3.LUT R15, RZ, R5, RZ, 0x33, !PT ;  /* 0x00000005ff0f7212 */ /* 0x000fe400078e33ff */
[----:B------:R-:W-:Y:S02]  /*88f0*/  ISETP.GT.U32.AND.EX P1, PT, R23, R53, PT, P1 ;  /* 0x000000351700720c */ /* 0x000fe40003f24110 */
[----:B------:R-:W-:-:S04]  /*8900*/  ISETP.GT.U32.AND P0, PT, R34, R5, PT ;  /* 0x000000052200720c */ /* 0x000fc80003f04070 */
[----:B------:R-:W-:-:S07]  /*8910*/  ISETP.GT.U32.AND.EX P0, PT, R35, R53, PT, P0 ;  /* 0x000000352300720c */ /* 0x000fce0003f04100 */
[----:B------:R-:W-:Y:S02]  /*8920*/  @P1 IADD3 R7, P3, PT, R22, R15, RZ ;  /* 0x0000000f16071210 */ /* 0x000fe40007f7e0ff */
[----:B------:R-:W-:Y:S02]  /*8930*/  @P1 R2UR UR6, R46 ;  /* 0x000000002e0612ca */ /* 0x000fe400000e0000 */
[----:B------:R-:W-:Y:S02]  /*8940*/  @P1 R2UR UR7, R47 ;  /* 0x000000002f0712ca */ /* 0x000fe400000e0000 */
[----:B------:R-:W-:Y:S02]  /*8950*/  @P1 LEA.HI.X.SX32 R9, R15, R23, 0x1, P3 ;  /* 0x000000170f091211 */ /* 0x000fe400018f0eff */
[----:B------:R-:W-:Y:S02]  /*8960*/  @P1 LEA R8, P3, R7, R29, 0x2 ;  /* 0x0000001d07081211 */ /* 0x000fe400078610ff */
[----:B------:R-:W-:-:S02]  /*8970*/  @P0 IADD3 R10, P2, PT, R34, R15, RZ ;  /* 0x0000000f220a0210 */ /* 0x000fc40007f5e0ff */
[----:B------:R-:W-:Y:S02]  /*8980*/  @P1 LEA.HI.X R9, R7, R28, R9, 0x2, P3 ;  /* 0x0000001c07091211 */ /* 0x000fe400018f1409 */
[----:B------:R-:W-:Y:S02]  /*8990*/  @P0 R2UR UR4, R46 ;  /* 0x000000002e0402ca */ /* 0x000fe400000e0000 */
[----:B------:R-:W-:Y:S01]  /*89a0*/  @P0 R2UR UR5, R47 ;  /* 0x000000002f0502ca */ /* 0x000fe200000e0000 */
[----:B------:R-:W2:Y:S01]  /*89b0*/  @P1 LD.E R11, desc[UR6][R8.64] ;  /* 0x00000006080b1980 */ /* 0x000ea2000c101900 */
[----:B------:R-:W-:Y:S02]  /*89c0*/  @P0 LEA.HI.X.SX32 R12, R15, R35, 0x1, P2 ;  /* 0x000000230f0c0211 */ /* 0x000fe400010f0eff */
[----:B------:R-:W-:-:S04]  /*89d0*/  @P0 LEA R6, P2, R10, R32, 0x2 ;  /* 0x000000200a060211 */ /* 0x000fc800078410ff */
[----:B------:R-:W-:Y:S01]  /*89e0*/  @P0 LEA.HI.X R7, R10, R33, R12, 0x2, P2 ;  /* 0x000000210a070211 */ /* 0x000fe200010f140c */
[----:B------:R-:W-:-:S06]  /*89f0*/  IMAD.MOV.U32 R12, RZ, RZ, RZ ;  /* 0x000000ffff0c7224 */ /* 0x000fcc00078e00ff */
[----:B------:R-:W3:Y:S01]  /*8a00*/  @P0 LD.E R12, desc[UR4][R6.64] ;  /* 0x00000004060c0980 */ /* 0x000ee2000c101900 */
[----:B------:R-:W-:-:S04]  /*8a10*/  IADD3 R14, P0, PT, R15, R24, RZ ;  /* 0x000000180f0e7210 */ /* 0x000fc80007f1e0ff */
[----:B------:R-:W-:Y:S02]  /*8a20*/  LEA.HI.X.SX32 R15, R15, R25, 0x1, P0 ;  /* 0x000000190f0f7211 */ /* 0x000fe400000f0eff */
[----:B------:R-:W-:Y:S02]  /*8a30*/  LEA R10, P0, R14, R26, 0x2 ;  /* 0x0000001a0e0a7211 */ /* 0x000fe400078010ff */
[----:B------:R-:W-:Y:S02]  /*8a40*/  R2UR UR4, R46 ;  /* 0x000000002e0472ca */ /* 0x000fe400000e0000 */
[----:B------:R-:W-:Y:S01]  /*8a50*/  R2UR UR5, R47 ;  /* 0x000000002f0572ca */ /* 0x000fe200000e0000 */
[----:B------:R-:W-:Y:S02]  /*8a60*/  VIADD R5, R5, 0x1 ;  /* 0x0000000105057836 */ /* 0x000fe40000000000 */
[----:B------:R-:W-:Y:S02]  /*8a70*/  IMAD.MOV.U32 R53, RZ, RZ, RZ ;  /* 0x000000ffff357224 */ /* 0x000fe400078e00ff */
[----:B--2---:R-:W-:Y:S01]  /*8a80*/  IMAD.IADD R13, R11, 0x1, R4 ;  /* 0x000000010b0d7824 */ /* 0x004fe200078e0204 */
[----:B------:R-:W-:-:S02]  /*8a90*/  LEA.HI.X R11, R14, R27, R15, 0x2, P0 ;  /* 0x0000001b0e0b7211 */ /* 0x000fc400000f140f */
[----:B------:R-:W-:-:S04]  /*8aa0*/  IADD3 R0, P0, PT, R0, -0x1, RZ ;  /* 0xffffffff00007810 */ /* 0x000fc80007f1e0ff */
[----:B------:R-:W-:Y:S02]  /*8ab0*/  IADD3.X R3, PT, PT, R3, -0x1, RZ, P0, !PT ;  /* 0xffffffff03037810 */ /* 0x000fe400007fe4ff */
[----:B------:R-:W-:-:S04]  /*8ac0*/  ISETP.NE.U32.AND P0, PT, R0, RZ, PT ;  /* 0x000000ff0000720c */ /* 0x000fc80003f05070 */
[----:B------:R-:W-:Y:S01]  /*8ad0*/  ISETP.NE.AND.EX P0, PT, R3, RZ, PT, P0 ;  /* 0x000000ff0300720c */ /* 0x000fe20003f05300 */
[C---:B---3--:R-:W-:Y:S01]  /*8ae0*/  IMAD.IADD R15, R12.reuse, 0x1, -R13 ;  /* 0x000000010c0f7824 */ /* 0x048fe200078e0a0d */
[----:B------:R-:W-:-:S04]  /*8af0*/  ISETP.GE.U32.AND P1, PT, R12, R13, PT ;  /* 0x0000000d0c00720c */ /* 0x000fc80003f26070 */
[----:B------:R0:W-:Y:S01]  /*8b00*/  ST.E desc[UR4][R10.64], R15 ;  /* 0x0000000f0a007985 */ /* 0x0001e2000c101904 */
[----:B------:R-:W-:-:S06]  /*8b10*/  SEL R4, RZ, 0x1, P1 ;  /* 0x00000001ff047807 */ /* 0x000fcc0000800000 */
[----:B------:R-:W-:Y:S05]  /*8b20*/  @P0 BRA `(.L_x_136) ;  /* 0xfffffffc00640947 */ /* 0x000fea000383ffff */
.L_x_132:
[----:B------:R-:W-:Y:S05]  /*8b30*/  BSYNC.RECONVERGENT B0 ;  /* 0x0000000000007941 */ /* 0x000fea0003800200 */
.L_x_131:
[----:B------:R-:W2:Y:S01]  /*8b40*/  LDL.64 R40, [R1+0x8] ;  /* 0x0000080001287983 */ /* 0x000ea20000100a00 */
[----:B------:R-:W-:-:S04]  /*8b50*/  MOV R0, 0x0 ;  /* 0x0000000000007802 */ /* 0x000fc80000000f00 */
[----:B------:R1:W3:Y:S01]  /*8b60*/  LDC.64 R6, c[0x4][R0] ;  /* 0x0100000000067b82 */ /* 0x0002e20000000a00 */
[----:B--2---:R-:W-:-:S04]  /*8b70*/  ISETP.GT.U32.AND P0, PT, R24, R40, PT ;  /* 0x000000281800720c */ /* 0x004fc80003f04070 */
[----:B------:R-:W-:-:S04]  /*8b80*/  ISETP.GT.U32.AND.EX P0, PT, R25, R41, PT, P0 ;  /* 0x000000291900720c */ /* 0x000fc80003f04100 */
[----:B------:R-:W-:Y:S02]  /*8b90*/  SEL R32, R24, R40, P0 ;  /* 0x0000002818207207 */ /* 0x000fe40000000000 */
[----:B------:R-:W-:-:S03]  /*8ba0*/  SEL R33, R25, R41, P0 ;  /* 0x0000002919217207 */ /* 0x000fc60000000000 */
[C---:B------:R-:W-:Y:S01]  /*8bb0*/  IMAD.SHL.U32 R43, R32.reuse, 0x4, RZ ;  /* 0x00000004202b7824 */ /* 0x040fe200078e00ff */
[----:B------:R-:W-:-:S03]  /*8bc0*/  SHF.L.U64.HI R42, R32, 0x2, R33 ;  /* 0x00000002202a7819 */ /* 0x000fc60000010221 */
[----:B------:R-:W-:Y:S02]  /*8bd0*/  IMAD.MOV.U32 R4, RZ, RZ, R43 ;  /* 0x000000ffff047224 */ /* 0x000fe400078e002b */
[----:B-1-3--:R-:W-:-:S07]  /*8be0*/  IMAD.MOV.U32 R5, RZ, RZ, R42 ;  /* 0x000000ffff057224 */ /* 0x00afce00078e002a */
[----:B------:R-:W-:-:S07]  /*8bf0*/  LEPC R20, `(.L_x_137) ;  /* 0x000000001014794e */ /* 0x000fce0000000000 */
[----:B0-----:R-:W-:Y:S05]  /*8c00*/  CALL.ABS.NOINC R6 ;  /* 0x0000000006007343 */ /* 0x001fea0003c00000 */
.L_x_137:
        /* <DEDUP_REMOVED lines=18> */
[----:B------:R-:W-:Y:S01]  /*8d30*/  IADD3 R48, P1, P2, R43, -0x4, R34 ;  /* 0xfffffffc2b307810 */ /* 0x000fe20007a3e022 */
[----:B------:R-:W-:Y:S01]  /*8d40*/  IMAD.MOV.U32 R4, RZ, RZ, RZ ;  /* 0x000000ffff047224 */ /* 0x000fe200078e00ff */
[----:B------:R-:W-:Y:S01]  /*8d50*/  IADD3 R43, P5, P6, R39, -0x4, R26 ;  /* 0xfffffffc272b7810 */ /* 0x000fe20007ebe01a */
[----:B------:R-:W-:Y:S01]  /*8d60*/  IMAD.MOV.U32 R39, RZ, RZ, RZ ;  /* 0x000000ffff277224 */ /* 0x000fe200078e00ff */
[----:B------:R-:W-:Y:S01]  /*8d70*/  IADD3 R44, P4, PT, R44, -0x4, RZ ;  /* 0xfffffffc2c2c7810 */ /* 0x000fe20007f9e0ff */
[----:B------:R-:W-:Y:S01]  /*8d80*/  IMAD.MOV.U32 R14, RZ, RZ, RZ ;  /* 0x000000ffff0e7224 */ /* 0x000fe200078e00ff */
[----:B------:R-:W-:Y:S01]  /*8d90*/  LEA.HI.X R45, R40, R30, R41, 0x2, P3 ;  /* 0x0000001e282d7211 */ /* 0x000fe200018f1429 */
[----:B------:R-:W-:Y:S01]  /*8da0*/  IMAD.MOV.U32 R12, RZ, RZ, RZ ;  /* 0x000000ffff0c7224 */ /* 0x000fe200078e00ff */
[----:B------:R-:W-:Y:S01]  /*8db0*/  LOP3.LUT R5, R32, 0xfffffffc, RZ, 0xc0, !PT ;  /* 0xfffffffc20057812 */ /* 0x000fe200078ec0ff */
[----:B------:R-:W-:Y:S01]  /*8dc0*/  IMAD.MOV.U32 R15, RZ, RZ, -0x4 ;  /* 0xfffffffcff0f7424 */ /* 0x000fe200078e00ff */
[----:B------:R-:W-:-:S02]  /*8dd0*/  IADD3.X R49, PT, PT, R42, -0x1, R35, P1, P2 ;  /* 0xffffffff2a317810 */ /* 0x000fc40000fe4423 */
[----:B------:R-:W-:Y:S02]  /*8de0*/  IADD3.X R38, PT, PT, R38, -0x1, R27, P5, P6 ;  /* 0xffffffff26267810 */ /* 0x000fe40002fec41b */
[----:B------:R-:W-:-:S07]  /*8df0*/  IADD3.X R45, PT, PT, R45, -0x1, RZ, P4, !PT ;  /* 0xffffffff2d2d7810 */ /* 0x000fce00027fe4ff */
.L_x_142:
        /* <DEDUP_REMOVED lines=19> */
[----:B------:R-:W-:Y:S02]  /*8f30*/  ISETP.GT.U32.AND P1, PT, R24, R11, PT ;  /* 0x0000000b1800720c */ /* 0x000fe40003f24070 */
[----:B------:R-:W-:Y:S02]  /*8f40*/  R2UR UR5, R47 ;  /* 0x000000002f0572ca */ /* 0x000fe400000e0000 */
[----:B------:R-:W-:Y:S01]  /*8f50*/  IADD3 RZ, P3, PT, RZ, R12, RZ ;  /* 0x0000000cffff7210 */ /* 0x000fe20007f7e0ff */
[----:B0-----:R-:W-:-:S02]  /*8f60*/  IMAD.MOV.U32 R6, RZ, RZ, R48 ;  /* 0x000000ffff067224 */ /* 0x001fc400078e0030 */
[----:B------:R-:W-:Y:S01]  /*8f70*/  IMAD.MOV.U32 R7, RZ, RZ, R49 ;  /* 0x000000ffff077224 */ /* 0x000fe200078e0031 */
[----:B------:R-:W-:Y:S02]  /*8f80*/  IADD3.X R13, PT, PT, R15, 0x2, RZ, P3, !PT ;  /* 0x000000020f0d7810 */ /* 0x000fe40001ffe4ff */
[C---:B--2---:R-:W-:Y:S01]  /*8f90*/  ISETP.GE.U32.AND P4, PT, R4.reuse, R9, PT ;  /* 0x000000090400720c */ /* 0x044fe20003f86070 */
[----:B------:R-:W-:Y:S02]  /*8fa0*/  IMAD.IADD R9, R4, 0x1, -R9 ;  /* 0x0000000104097824 */ /* 0x000fe400078e0a09 */
[----:B------:R-:W-:Y:S01]  /*8fb0*/  IMAD.X R4, RZ, RZ, R14, P2 ;  /* 0x000000ffff047224 */ /* 0x000fe200010e060e */
[----:B------:R-:W-:Y:S02]  /*8fc0*/  ISETP.GT.U32.AND P2, PT, R40, R11, PT ;  /* 0x0000000b2800720c */ /* 0x000fe40003f44070 */
[----:B------:R0:W-:Y:S02]  /*8fd0*/  ST.E desc[UR4][R6.64], R9 ;  /* 0x0000000906007985 */ /* 0x0001e4000c101904 */
[----:B------:R-:W-:-:S02]  /*8fe0*/  ISETP.GT.U32.AND.EX P1, PT, R25, R4, PT, P1 ;  /* 0x000000041900720c */ /* 0x000fc40003f24110 */
[----:B------:R-:W-:-:S11]  /*8ff0*/  ISETP.GT.U32.AND.EX P2, PT, R41, R4, PT, P2 ;  /* 0x000000042900720c */ /* 0x000fd60003f44120 */
[----:B------:R-:W-:Y:S02]  /*9000*/  @P1 IADD3 R4, P5, PT, R13, R24, RZ ;  /* 0x000000180d041210 */ /* 0x000fe40007fbe0ff */
        /* <DEDUP_REMOVED lines=17> */
[----:B0-----:R-:W-:Y:S01]  /*9120*/  IADD3 R9, P2, PT, R39, 0x2, RZ ;  /* 0x0000000227097810 */ /* 0x001fe20007f5e0ff */
[----:B---3--:R-:W-:Y:S02]  /*9130*/  VIADD R11, R10, 0x1 ;  /* 0x000000010a0b7836 */ /* 0x008fe40000000000 */
[----:B------:R-:W-:Y:S01]  /*9140*/  @P4 IMAD.MOV R11, RZ, RZ, R10 ;  /* 0x000000ffff0b4224 */ /* 0x000fe200078e020a */
[----:B------:R-:W-:-:S04]  /*9150*/  IADD3 R10, P1, PT, R13, R32, RZ ;  /* 0x000000200d0a7210 */ /* 0x000fc80007f3e0ff */
[----:B------:R-:W-:Y:S02]  /*9160*/  LEA.HI.X.SX32 R7, R13, R33, 0x1, P1 ;  /* 0x000000210d077211 */ /* 0x000fe400008f0eff */
[----:B------:R-:W-:Y:S02]  /*9170*/  LEA R6, P1, R10, R34, 0x2 ;  /* 0x000000220a067211 */ /* 0x000fe400078210ff */
[C---:B--2---:R-:W-:Y:S01]  /*9180*/  ISETP.GE.U32.AND P4, PT, R4.reuse, R11, PT ;  /* 0x0000000b0400720c */ /* 0x044fe20003f86070 */
[----:B------:R-:W-:Y:S01]  /*9190*/  IMAD.IADD R11, R4, 0x1, -R11 ;  /* 0x00000001040b7824 */ /* 0x000fe200078e0a0b */
[----:B------:R-:W-:Y:S01]  /*91a0*/  LEA.HI.X R7, R10, R35, R7, 0x2, P1 ;  /* 0x000000230a077211 */ /* 0x000fe200008f1407 */
[----:B------:R-:W-:Y:S01]  /*91b0*/  IMAD.X R4, RZ, RZ, R14, P2 ;  /* 0x000000ffff047224 */ /* 0x000fe200010e060e */
[-C--:B------:R-:W-:Y:S02]  /*91c0*/  ISETP.GT.U32.AND P1, PT, R24, R9.reuse, PT ;  /* 0x000000091800720c */ /* 0x080fe40003f24070 */
[----:B------:R-:W-:Y:S01]  /*91d0*/  ISETP.GT.U32.AND P2, PT, R40, R9, PT ;  /* 0x000000092800720c */ /* 0x000fe20003f44070 */
[----:B------:R0:W-:Y:S01]  /*91e0*/  ST.E desc[UR4][R6.64], R11 ;  /* 0x0000000b06007985 */ /* 0x0001e2000c101904 */
[----:B------:R-:W-:-:S02]  /*91f0*/  ISETP.GT.U32.AND.EX P1, PT, R25, R4, PT, P1 ;  /* 0x000000041900720c */ /* 0x000fc40003f24110 */
[----:B------:R-:W-:Y:S02]  /*9200*/  IADD3.X R13, PT, PT, R15, 0x1, RZ, P3, !PT ;  /* 0x000000010f0d7810 */ /* 0x000fe40001ffe4ff */
[----:B------:R-:W-:-:S09]  /*9210*/  ISETP.GT.U32.AND.EX P2, PT, R41, R4, PT, P2 ;  /* 0x000000042900720c */ /* 0x000fd20003f44120 */
        /* <DEDUP_REMOVED lines=74> */
.L_x_141:
[----:B------:R-:W-:Y:S05]  /*96c0*/  BSYNC.RECONVERGENT B1 ;  /* 0x0000000000017941 */ /* 0x000fea0003800200 */
.L_x_140:
[----:B------:R-:W-:Y:S05]  /*96d0*/  @!P0 BRA `(.L_x_139) ;  /* 0x00000000009c8947 */ /* 0x000fea0003800000 */
.L_x_143:
        /* <DEDUP_REMOVED lines=39> */
.L_x_139:
[----:B------:R-:W-:Y:S05]  /*9950*/  BSYNC.RECONVERGENT B0 ;  /* 0x0000000000007941 */ /* 0x000fea0003800200 */
.L_x_138:
[----:B------:R-:W-:Y:S02]  /*9960*/  MOV R0, 0x0 ;  /* 0x0000000000007802 */ /* 0x000fe40000000f00 */
[----:B------:R-:W-:Y:S02]  /*9970*/  IADD3 R42, P0, PT, R22, R19, RZ ;  /* 0x00000013162a7210 */ /* 0x000fe40007f1e0ff */
[----:B------:R1:W2:Y:S03]  /*9980*/  LDC.64 R6, c[0x4][R0] ;  /* 0x0100000000067b82 */ /* 0x0002a60000000a00 */
[----:B------:R-:W-:Y:S02]  /*9990*/  IMAD.X R43, R23, 0x1, R16, P0 ;  /* 0x00000001172b7824 */ /* 0x000fe400000e0610 */
[----:B------:R-:W-:-:S03]  /*99a0*/  IMAD.SHL.U32 R24, R42, 0x4, RZ ;  /* 0x000000042a187824 */ /* 0x000fc600078e00ff */
[----:B------:R-:W-:Y:S01]  /*99b0*/  SHF.L.U64.HI R25, R42, 0x2, R43 ;  /* 0x000000022a197819 */ /* 0x000fe2000001022b */
[----:B------:R-:W-:-:S04]  /*99c0*/  IMAD.MOV.U32 R4, RZ, RZ, R24 ;  /* 0x000000ffff047224 */ /* 0x000fc800078e0018 */
[----:B-1----:R-:W-:-:S07]  /*99d0*/  IMAD.MOV.U32 R5, RZ, RZ, R25 ;  /* 0x000000ffff057224 */ /* 0x002fce00078e0019 */
[----:B------:R-:W-:-:S07]  /*99e0*/  LEPC R20, `(.L_x_144) ;  /* 0x000000001014794e */ /* 0x000fce0000000000 */
[----:B0-2---:R-:W-:Y:S05]  /*99f0*/  CALL.ABS.NOINC R6 ;  /* 0x0000000006007343 */ /* 0x005fea0003c00000 */
.L_x_144:
[----:B------:R-:W-:Y:S01]  /*9a00*/  IADD3 R19, P1, PT, RZ, -R19, RZ ;  /* 0x80000013ff137210 */ /* 0x000fe20007f3e0ff */
[----:B------:R-:W-:Y:S01]  /*9a10*/  BSSY.RECONVERGENT B0, `(.L_x_145) ;  /* 0x0000072000007945 */ /* 0x000fe20003800200 */
[----:B------:R-:W-:Y:S02]  /*9a20*/  IMAD.MOV.U32 R26, RZ, RZ, R5 ;  /* 0x000000ffff1a7224 */ /* 0x000fe400078e0005 */
[----:B------:R-:W-:Y:S01]  /*9a30*/  ISETP.NE.U32.AND P0, PT, R22, R19, PT ;  /* 0x000000131600720c */ /* 0x000fe20003f05070 */
[----:B------:R-:W-:Y:S02]  /*9a40*/  IMAD.X R3, RZ, RZ, ~R16, P1 ;  /* 0x000000ffff037224 */ /* 0x000fe400008e0e10 */
[----:B------:R-:W-:-:S03]  /*9a50*/  IMAD.MOV.U32 R19, RZ, RZ, R4 ;  /* 0x000000ffff137224 */ /* 0x000fc600078e0004 */
[----:B------:R-:W-:-:S13]  /*9a60*/  ISETP.NE.AND.EX P0, PT, R23, R3, PT, P0 ;  /* 0x000000031700720c */ /* 0x000fda0003f05300 */
[----:B------:R-:W-:Y:S05]  /*9a70*/  @!P0 BRA `(.L_x_146) ;  /* 0x0000000400ac8947 */ /* 0x000fea0003800000 */
[C---:B------:R-:W-:Y:S01]  /*9a80*/  ISETP.GT.U32.AND P2, PT, R42.reuse, 0x1, PT ;  /* 0x000000012a00780c */ /* 0x040fe20003f44070 */
[----:B------:R-:W-:Y:S01]  /*9a90*/  IMAD.MOV.U32 R12, RZ, RZ, RZ ;  /* 0x000000ffff0c7224 */ /* 0x000fe200078e00ff */
[C---:B------:R-:W-:Y:S01]  /*9aa0*/  ISETP.GE.U32.AND P1, PT, R42.reuse, 0x4, PT ;  /* 0x000000042a00780c */ /* 0x040fe20003f26070 */
[----:B------:R-:W-:Y:S01]  /*9ab0*/  BSSY.RECONVERGENT B1, `(.L_x_147) ;  /* 0x0000048000017945 */ /* 0x000fe20003800200 */
[C---:B------:R-:W-:Y:S01]  /*9ac0*/  ISETP.GT.U32.AND.EX P2, PT, R43.reuse, RZ, PT, P2 ;  /* 0x000000ff2b00720c */ /* 0x040fe20003f44120 */
[----:B------:R-:W-:Y:S01]  /*9ad0*/  IMAD.MOV.U32 R8, RZ, RZ, RZ ;  /* 0x000000ffff087224 */ /* 0x000fe200078e00ff */
[C---:B------:R-:W-:Y:S01]  /*9ae0*/  ISETP.GE.U32.AND.EX P1, PT, R43.reuse, RZ, PT, P1 ;  /* 0x000000ff2b00720c */ /* 0x040fe20003f26110 */
[----:B------:R-:W-:Y:S01]  /*9af0*/  IMAD.MOV.U32 R27, RZ, RZ, RZ ;  /* 0x000000ffff1b7224 */ /* 0x000fe200078e00ff */
[----:B------:R-:W-:Y:S02]  /*9b00*/  SEL R3, R42, 0x1, P2 ;  /* 0x000000012a037807 */ /* 0x000fe40001000000 */
[----:B------:R-:W-:-:S02]  /*9b10*/  SEL R5, R43, RZ, P2 ;  /* 0x000000ff2b057207 */ /* 0x000fc40001000000 */
[----:B------:R-:W-:-:S04]  /*9b20*/  LOP3.LUT R10, R3, 0x3, RZ, 0xc0, !PT ;  /* 0x00000003030a7812 */ /* 0x000fc800078ec0ff */
[----:B------:R-:W-:-:S04]  /*9b30*/  ISETP.NE.U32.AND P0, PT, R10, RZ, PT ;  /* 0x000000ff0a00720c */ /* 0x000fc80003f05070 */
[----:B------:R-:W-:Y:S01]  /*9b40*/  ISETP.NE.AND.EX P0, PT, R12, RZ, PT, P0 ;  /* 0x000000ff0c00720c */ /* 0x000fe20003f05300 */
[----:B------:R-:W-:-:S12]  /*9b50*/  @!P1 BRA `(.L_x_148) ;  /* 0x0000000000f49947 */ /* 0x000fd80003800000 */
[----:B------:R-:W-:Y:S01]  /*9b60*/  IADD3 R4, P1, PT, R29, 0x8, RZ ;  /* 0x000000081d047810 */ /* 0x000fe20007f3e0ff */
[----:B------:R-:W-:Y:S01]  /*9b70*/  IMAD.MOV.U32 R27, RZ, RZ, R5 ;  /* 0x000000ffff1b7224 */ /* 0x000fe200078e0005 */
[----:B------:R-:W-:Y:S01]  /*9b80*/  IADD3 R0, P2, PT, R19, 0x8, RZ ;  /* 0x0000000813007810 */ /* 0x000fe20007f5e0ff */
[----:B------:R-:W-:Y:S01]  /*9b90*/  IMAD.MOV.U32 R13, RZ, RZ, RZ ;  /* 0x000000ffff0d7224 */ /* 0x000fe200078e00ff */
[----:B------:R-:W-:Y:S01]  /*9ba0*/  LOP3.LUT R8, R3, 0xfffffffc, RZ, 0xc0, !PT ;  /* 0xfffffffc03087812 */ /* 0x000fe200078ec0ff */
[----:B------:R-:W-:Y:S02]  /*9bb0*/  IMAD.MOV.U32 R15, RZ, RZ, RZ ;  /* 0x000000ffff0f7224 */ /* 0x000fe400078e00ff */
[----:B------:R-:W-:Y:S02]  /*9bc0*/  IMAD.X R5, RZ, RZ, R28, P1 ;  /* 0x000000ffff057224 */ /* 0x000fe400008e061c */
[----:B------:R-:W-:-:S07]  /*9bd0*/  IMAD.X R11, RZ, RZ, R26, P2 ;  /* 0x000000ffff0b7224 */ /* 0x000fce00010e061a */
.L_x_149:
[----:B------:R-:W-:Y:S01]  /*9be0*/  ISETP.GE.U32.AND P1, PT, R13, R22, PT ;  /* 0x000000160d00720c */ /* 0x000fe20003f26070 */
[----:B0-----:R-:W-:-:S03]  /*9bf0*/  IMAD.MOV.U32 R3, RZ, RZ, RZ ;  /* 0x000000ffff037224 */ /* 0x001fc600078e00ff */
[----:B------:R-:W-:-:S13]  /*9c00*/  ISETP.GE.U32.AND.EX P1, PT, R15, R23, PT, P1 ;  /* 0x000000170f00720c */ /* 0x000fda0003f26110 */
[----:B------:R-:W-:Y:S02]  /*9c10*/  @!P1 R2UR UR4, R46 ;  /* 0x000000002e0492ca */ /* 0x000fe400000e0000 */
[----:B------:R-:W-:-:S13]  /*9c20*/  @!P1 R2UR UR5, R47 ;  /* 0x000000002f0592ca */ /* 0x000fda00000e0000 */
[----:B------:R-:W2:Y:S01]  /*9c30*/  @!P1 LD.E R3, desc[UR4][R4.64+-0x8] ;  /* 0xfffff80404039980 */ /* 0x000ea2000c101900 */
[----:B------:R-:W-:Y:S01]  /*9c40*/  IADD3 R9, P2, PT, R13, 0x1, RZ ;  /* 0x000000010d097810 */ /* 0x000fe20007f5e0ff */
[----:B------:R-:W-:Y:S01]  /*9c50*/  IMAD.MOV.U32 R6, RZ, RZ, R0 ;  /* 0x000000ffff067224 */ /* 0x000fe200078e0000 */
[----:B------:R-:W-:Y:S01]  /*9c60*/  R2UR UR4, R46 ;  /* 0x000000002e0472ca */ /* 0x000fe200000e0000 */
[----:B------:R-:W-:Y:S01]  /*9c70*/  IMAD.MOV.U32 R7, RZ, RZ, R11 ;  /* 0x000000ffff077224 */ /* 0x000fe200078e000b */
[----:B------:R-:W-:Y:S01]  /*9c80*/  ISETP.GE.U32.AND P1, PT, R9, R22, PT ;  /* 0x000000160900720c */ /* 0x000fe20003f26070 */
[----:B------:R-:W-:Y:S01]  /*9c90*/  IMAD.X R9, RZ, RZ, R15, P2 ;  /* 0x000000ffff097224 */ /* 0x000fe200010e060f */
[----:B------:R-:W-:-:S04]  /*9ca0*/  R2UR UR5, R47 ;  /* 0x000000002f0572ca */ /* 0x000fc800000e0000 */
[----:B------:R-:W-:Y:S01]  /*9cb0*/  ISETP.GE.U32.AND.EX P1, PT, R9, R23, PT, P1 ;  /* 0x000000170900720c */ /* 0x000fe20003f26110 */
[----:B------:R-:W-:-:S08]  /*9cc0*/  IMAD.MOV.U32 R9, RZ, RZ, RZ ;  /* 0x000000ffff097224 */ /* 0x000fd000078e00ff */
[----:B--2---:R0:W-:Y:S04]  /*9cd0*/  ST.E desc[UR4][R6.64+-0x8], R3 ;  /* 0xfffff80306007985 */ /* 0x0041e8000c101904 */
[----:B------:R-:W-:Y:S02]  /*9ce0*/  @!P1 R2UR UR4, R46 ;  /* 0x000000002e0492ca */ /* 0x000fe400000e0000 */
[----:B------:R-:W-:-:S13]  /*9cf0*/  @!P1 R2UR UR5, R47 ;  /* 0x000000002f0592ca */ /* 0x000fda00000e0000 */
[----:B------:R-:W2:Y:S01]  /*9d00*/  @!P1 LD.E R9, desc[UR4][R4.64+-0x4] ;  /* 0xfffffc0404099980 */ /* 0x000ea2000c101900 */
[----:B------:R-:W-:Y:S02]  /*9d10*/  IADD3 R11, P2, PT, R13, 0x2, RZ ;  /* 0x000000020d0b7810 */ /* 0x000fe40007f5e0ff */
[----:B------:R-:W-:Y:S02]  /*9d20*/  R2UR UR4, R46 ;  /* 0x000000002e0472ca */ /* 0x000fe400000e0000 */
[----:B------:R-:W-:Y:S01]  /*9d30*/  ISETP.GE.U32.AND P1, PT, R11, R22, PT ;  /* 0x000000160b00720c */ /* 0x000fe20003f26070 */
[----:B0-----:R-:W-:Y:S01]  /*9d40*/  IMAD.X R3, RZ, RZ, R15, P2 ;  /* 0x000000ffff037224 */ /* 0x001fe200010e060f */
        /* <DEDUP_REMOVED lines=17> */
[----:B------:R1:W2:Y:S01]  /*9e60*/  @!P1 LD.E R9, desc[UR4][R4.64+0x4] ;  /* 0x0000040404099980 */ /* 0x0002a2000c101900 */
[----:B------:R-:W-:Y:S02]  /*9e70*/  R2UR UR4, R46 ;  /* 0x000000002e0472ca */ /* 0x000fe400000e0000 */
[----:B------:R-:W-:Y:S02]  /*9e80*/  R2UR UR5, R47 ;  /* 0x000000002f0572ca */ /* 0x000fe400000e0000 */
[----:B-1----:R-:W-:-:S05]  /*9e90*/  IADD3 R4, P1, PT, R4, 0x10, RZ ;  /* 0x0000001004047810 */ /* 0x002fca0007f3e0ff */
[----:B------:R-:W-:Y:S01]  /*9ea0*/  IMAD.X R5, RZ, RZ, R5, P1 ;  /* 0x000000ffff057224 */ /* 0x000fe200008e0605 */
[----:B------:R-:W-:-:S05]  /*9eb0*/  IADD3 R0, P1, PT, R6, 0x10, RZ ;  /* 0x0000001006007810 */ /* 0x000fca0007f3e0ff */
[----:B------:R-:W-:Y:S01]  /*9ec0*/  IMAD.X R11, RZ, RZ, R7, P1 ;  /* 0x000000ffff0b7224 */ /* 0x000fe200008e0607 */
[----:B------:R-:W-:-:S05]  /*9ed0*/  IADD3 R13, P1, PT, R13, 0x4, RZ ;  /* 0x000000040d0d7810 */ /* 0x000fca0007f3e0ff */
[----:B------:R-:W-:Y:S01]  /*9ee0*/  IMAD.X R15, RZ, RZ, R15, P1 ;  /* 0x000000ffff0f7224 */ /* 0x000fe200008e060f */
[----:B------:R-:W-:-:S04]  /*9ef0*/  ISETP.NE.U32.AND P1, PT, R13, R8, PT ;  /* 0x000000080d00720c */ /* 0x000fc80003f25070 */
[----:B------:R-:W-:Y:S01]  /*9f00*/  ISETP.NE.AND.EX P1, PT, R15, R27, PT, P1 ;  /* 0x0000001b0f00720c */ /* 0x000fe20003f25310 */
[----:B--2---:R0:W-:-:S12]  /*9f10*/  ST.E desc[UR4][R6.64+0x4], R9 ;  /* 0x0000040906007985 */ /* 0x0041d8000c101904 */
[----:B------:R-:W-:Y:S05]  /*9f20*/  @P1 BRA `(.L_x_149) ;  /* 0xfffffffc002c1947 */ /* 0x000fea000383ffff */
.L_x_148:
[----:B------:R-:W-:Y:S05]  /*9f30*/  BSYNC.RECONVERGENT B1 ;  /* 0x0000000000017941 */ /* 0x000fea0003800200 */
.L_x_147:
[----:B------:R-:W-:Y:S05]  /*9f40*/  @!P0 BRA `(.L_x_146) ;  /* 0x0000000000788947 */ /* 0x000fea0003800000 */
[C---:B------:R-:W-:Y:S01]  /*9f50*/  IMAD.SHL.U32 R0, R8.reuse, 0x4, RZ ;  /* 0x0000000408007824 */ /* 0x040fe200078e00ff */
[----:B0-----:R-:W-:-:S04]  /*9f60*/  SHF.L.U64.HI R7, R8, 0x2, R27 ;  /* 0x0000000208077819 */ /* 0x001fc8000001021b */
[C---:B------:R-:W-:Y:S02]  /*9f70*/  IADD3 R29, P1, PT, R0.reuse, R29, RZ ;  /* 0x0000001d001d7210 */ /* 0x040fe40007f3e0ff */
[----:B------:R-:W-:-:S03]  /*9f80*/  IADD3 R0, P0, PT, R0, R19, RZ ;  /* 0x0000001300007210 */ /* 0x000fc60007f1e0ff */
[C---:B------:R-:W-:Y:S02]  /*9f90*/  IMAD.X R28, R7.reuse, 0x1, R28, P1 ;  /* 0x00000001071c7824 */ /* 0x040fe400008e061c */
[----:B------:R-:W-:-:S08]  /*9fa0*/  IMAD.X R7, R7, 0x1, R26, P0 ;  /* 0x0000000107077824 */ /* 0x000fd000000e061a */
.L_x_150:
[----:B------:R-:W-:Y:S01]  /*9fb0*/  ISETP.GE.U32.AND P0, PT, R8, R22, PT ;  /* 0x000000160800720c */ /* 0x000fe20003f06070 */
[----:B-1----:R-:W-:-:S03]  /*9fc0*/  IMAD.MOV.U32 R3, RZ, RZ, RZ ;  /* 0x000000ffff037224 */ /* 0x002fc600078e00ff */
[----:B------:R-:W-:-:S13]  /*9fd0*/  ISETP.GE.U32.AND.EX P0, PT, R27, R23, PT, P0 ;  /* 0x000000171b00720c */ /* 0x000fda0003f06100 */
[----:B------:R-:W-:Y:S01]  /*9fe0*/  @!P0 R2UR UR4, R46 ;  /* 0x000000002e0482ca */ /* 0x000fe200000e0000 */
[----:B------:R-:W-:Y:S01]  /*9ff0*/  @!P0 IMAD.MOV.U32 R4, RZ, RZ, R29 ;  /* 0x000000ffff048224 */ /* 0x000fe200078e001d */
[----:B------:R-:W-:Y:S01]  /*a000*/  @!P0 R2UR UR5, R47 ;  /* 0x000000002f0582ca */ /* 0x000fe200000e0000 */
[----:B------:R-:W-:-:S12]  /*a010*/  @!P0 IMAD.MOV.U32 R5, RZ, RZ, R28 ;  /* 0x000000ffff058224 */ /* 0x000fd800078e001c */
[----:B------:R0:W2:Y:S01]  /*a020*/  @!P0 LD.E R3, desc[UR4][R4.64] ;  /* 0x0000000404038980 */ /* 0x0000a2000c101900 */
[----:B------:R-:W-:Y:S02]  /*a030*/  IADD3 R10, P0, PT, R10, -0x1, RZ ;  /* 0xffffffff0a0a7810 */ /* 0x000fe40007f1e0ff */
[----:B------:R-:W-:Y:S02]  /*a040*/  R2UR UR4, R46 ;  /* 0x000000002e0472ca */ /* 0x000fe400000e0000 */
[----:B------:R-:W-:Y:S02]  /*a050*/  IADD3.X R12, PT, PT, R12, -0x1, RZ, P0, !PT ;  /* 0xffffffff0c0c7810 */ /* 0x000fe400007fe4ff */
[----:B------:R-:W-:Y:S02]  /*a060*/  ISETP.NE.U32.AND P0, PT, R10, RZ, PT ;  /* 0x000000ff0a00720c */ /* 0x000fe40003f05070 */
[----:B------:R-:W-:Y:S01]  /*a070*/  R2UR UR5, R47 ;  /* 0x000000002f0572ca */ /* 0x000fe200000e0000 */
[----:B0-----:R-:W-:Y:S01]  /*a080*/  IMAD.MOV.U32 R4, RZ, RZ, R0 ;  /* 0x000000ffff047224 */ /* 0x001fe200078e0000 */
[----:B------:R-:W-:Y:S01]  /*a090*/  ISETP.NE.AND.EX P0, PT, R12, RZ, PT, P0 ;  /* 0x000000ff0c00720c */ /* 0x000fe20003f05300 */
[----:B------:R-:W-:Y:S01]  /*a0a0*/  IMAD.MOV.U32 R5, RZ, RZ, R7 ;  /* 0x000000ffff057224 */ /* 0x000fe200078e0007 */
[----:B------:R-:W-:-:S02]  /*a0b0*/  IADD3 R8, P1, PT, R8, 0x1, RZ ;  /* 0x0000000108087810 */ /* 0x000fc40007f3e0ff */
[----:B------:R-:W-:Y:S02]  /*a0c0*/  IADD3 R0, P2, PT, R0, 0x4, RZ ;  /* 0x0000000400007810 */ /* 0x000fe40007f5e0ff */
[----:B------:R-:W-:Y:S01]  /*a0d0*/  IADD3 R29, P3, PT, R29, 0x4, RZ ;  /* 0x000000041d1d7810 */ /* 0x000fe20007f7e0ff */
[----:B------:R-:W-:Y:S02]  /*a0e0*/  IMAD.X R27, RZ, RZ, R27, P1 ;  /* 0x000000ffff1b7224 */ /* 0x000fe400008e061b */
[----:B------:R-:W-:Y:S02]  /*a0f0*/  IMAD.X R7, RZ, RZ, R7, P2 ;  /* 0x000000ffff077224 */ /* 0x000fe400010e0607 */
[----:B------:R-:W-:Y:S01]  /*a100*/  IMAD.X R28, RZ, RZ, R28, P3 ;  /* 0x000000ffff1c7224 */ /* 0x000fe200018e061c */
[----:B--2---:R1:W-:Y:S01]  /*a110*/  ST.E desc[UR4][R4.64], R3 ;  /* 0x0000000304007985 */ /* 0x0043e2000c101904 */
[----:B------:R-:W-:Y:S06]  /*a120*/  @P0 BRA `(.L_x_150) ;  /* 0xfffffffc00a00947 */ /* 0x000fec000383ffff */
.L_x_146:
[----:B------:R-:W-:Y:S05]  /*a130*/  BSYNC.RECONVERGENT B0 ;  /* 0x0000000000007941 */ /* 0x000fea0003800200 */
.L_x_145:
[----:B------:R-:W-:Y:S02]  /*a140*/  MOV R0, 0x0 ;  /* 0x0000000000007802 */ /* 0x000fe40000000f00 */
[----:B------:R-:W-:Y:S02]  /*a150*/  IADD3 R49, P0, PT, R32, R17, RZ ;  /* 0x0000001120317210 */ /* 0x000fe40007f1e0ff */
[----:B0-----:R0:W2:Y:S03]  /*a160*/  LDC.64 R6, c[0x4][R0] ;  /* 0x0100000000067b82 */ /* 0x0010a60000000a00 */
[----:B------:R-:W-:Y:S02]  /*a170*/  IMAD.X R48, R33, 0x1, R2, P0 ;  /* 0x0000000121307824 */ /* 0x000fe400000e0602 */
[----:B------:R-:W-:-:S03]  /*a180*/  IMAD.SHL.U32 R38, R49, 0x4, RZ ;  /* 0x0000000431267824 */ /* 0x000fc600078e00ff */
[----:B------:R-:W-:Y:S01]  /*a190*/  SHF.L.U64.HI R28, R49, 0x2, R48 ;  /* 0x00000002311c7819 */ /* 0x000fe20000010230 */
[----:B-1----:R-:W-:-:S04]  /*a1a0*/  IMAD.MOV.U32 R4, RZ, RZ, R38 ;  /* 0x000000ffff047224 */ /* 0x002fc800078e0026 */
[----:B0-----:R-:W-:-:S07]  /*a1b0*/  IMAD.MOV.U32 R5, RZ, RZ, R28 ;  /* 0x000000ffff057224 */ /* 0x001fce00078e001c */
[----:B------:R-:W-:-:S07]  /*a1c0*/  LEPC R20, `(.L_x_151) ;  /* 0x000000001014794e */ /* 0x000fce0000000000 */
[----:B--2---:R-:W-:Y:S05]  /*a1d0*/  CALL.ABS.NOINC R6 ;  /* 0x0000000006007343 */ /* 0x004fea0003c00000 */
.L_x_151:
[----:B------:R-:W-:Y:S01]  /*a1e0*/  ISETP.NE.U32.AND P0, PT, R49, RZ, PT ;  /* 0x000000ff3100720c */ /* 0x000fe20003f05070 */
[----:B------:R-:W-:Y:S01]  /*a1f0*/  BSSY.RECONVERGENT B0, `(.L_x_152) ;  /* 0x000006d000007945 */ /* 0x000fe20003800200 */
[----:B------:R-:W-:Y:S02]  /*a200*/  IMAD.MOV.U32 R39, RZ, RZ, R4 ;  /* 0x000000ffff277224 */ /* 0x000fe400078e0004 */
[----:B------:R-:W-:Y:S01]  /*a210*/  ISETP.NE.AND.EX P0, PT, R48, RZ, PT, P0 ;  /* 0x000000ff3000720c */ /* 0x000fe20003f05300 */
[----:B------:R-:W-:-:S12]  /*a220*/  IMAD.MOV.U32 R29, RZ, RZ, R5 ;  /* 0x000000ffff1d7224 */ /* 0x000fd800078e0005 */
[----:B------:R-:W-:Y:S05]  /*a230*/  @!P0 BRA `(.L_x_153) ;  /* 0x0000000400a08947 */ /* 0x000fea0003800000 */
[C---:B------:R-:W-:Y:S01]  /*a240*/  ISETP.GE.U32.AND P1, PT, R49.reuse, 0x4, PT ;  /* 0x000000043100780c */ /* 0x040fe20003f26070 */
[----:B------:R-:W-:Y:S01]  /*a250*/  BSSY.RECONVERGENT B1, `(.L_x_154) ;  /* 0x0000045000017945 */ /* 0x000fe20003800200 */
[----:B------:R-:W-:Y:S01]  /*a260*/  LOP3.LUT R10, R49, 0x3, RZ, 0xc0, !PT ;  /* 0x00000003310a7812 */ /* 0x000fe200078ec0ff */
[----:B------:R-:W-:Y:S01]  /*a270*/  IMAD.MOV.U32 R8, RZ, RZ, RZ ;  /* 0x000000ffff087224 */ /* 0x000fe200078e00ff */
[----:B------:R-:W-:Y:S01]  /*a280*/  ISETP.GE.U32.AND.EX P1, PT, R48, RZ, PT, P1 ;  /* 0x000000ff3000720c */ /* 0x000fe20003f26110 */
[----:B------:R-:W-:Y:S01]  /*a290*/  IMAD.MOV.U32 R15, RZ, RZ, RZ ;  /* 0x000000ffff0f7224 */ /* 0x000fe200078e00ff */
[----:B------:R-:W-:-:S04]  /*a2a0*/  ISETP.NE.U32.AND P0, PT, R10, RZ, PT ;  /* 0x000000ff0a00720c */ /* 0x000fc80003f05070 */
[----:B------:R-:W-:-:S07]  /*a2b0*/  ISETP.NE.AND.EX P0, PT, RZ, RZ, PT, P0 ;  /* 0x000000ffff00720c */ /* 0x000fce0003f05300 */
[----:B------:R-:W-:Y:S06]  /*a2c0*/  @!P1 BRA `(.L_x_155) ;  /* 0x0000000000f49947 */ /* 0x000fec0003800000 */
        /* <DEDUP_REMOVED lines=8> */
.L_x_156:
        /* <DEDUP_REMOVED lines=12> */
[----:B------:R-:W-:Y:S01]  /*a410*/  R2UR UR5, R47 ;  /* 0x000000002f0572ca */ /* 0x000fe200000e0000 */
[----:B------:R-:W-:-:S03]  /*a420*/  IMAD.MOV.U32 R9, RZ, RZ, RZ ;  /* 0x000000ffff097224 */ /* 0x000fc600078e00ff */
[----:B------:R-:W-:-:S09]  /*a430*/  ISETP.GE.U32.AND.EX P1, PT, R0, R33, PT, P1 ;  /* 0x000000210000720c */ /* 0x000fd20003f26110 */
[----:B--2---:R0:W-:Y:S04]  /*a440*/  ST.E desc[UR4][R4.64+-0x8], R7 ;  /* 0xfffff80704007985 */ /* 0x0041e8000c101904 */
[----:B------:R-:W-:Y:S02]  /*a450*/  @!P1 R2UR UR4, R46 ;  /* 0x000000002e0492ca */ /* 0x000fe400000e0000 */
[----:B------:R-:W-:-:S13]  /*a460*/  @!P1 R2UR UR5, R47 ;  /* 0x000000002f0592ca */ /* 0x000fda00000e0000 */
[----:B------:R-:W2:Y:S01]  /*a470*/  @!P1 LD.E R9, desc[UR4][R2.64+-0x4] ;  /* 0xfffffc0402099980 */ /* 0x000ea2000c101900 */
[----:B------:R-:W-:Y:S01]  /*a480*/  IADD3 R11, P2, PT, R13, 0x2, RZ ;  /* 0x000000020d0b7810 */ /* 0x000fe20007f5e0ff */
[----:B0-----:R-:W-:Y:S01]  /*a490*/  IMAD.MOV.U32 R7, RZ, RZ, RZ ;  /* 0x000000ffff077224 */ /* 0x001fe200078e00ff */
[----:B------:R-:W-:Y:S02]  /*a4a0*/  R2UR UR4, R46 ;  /* 0x000000002e0472ca */ /* 0x000fe400000e0000 */
[----:B------:R-:W-:Y:S01]  /*a4b0*/  ISETP.GE.U32.AND P1, PT, R11, R32, PT ;  /* 0x000000200b00720c */ /* 0x000fe20003f26070 */
[----:B------:R-:W-:Y:S01]  /*a4c0*/  IMAD.X R0, RZ, RZ, R6, P2 ;  /* 0x000000ffff007224 */ /* 0x000fe200010e0606 */
[----:B------:R-:W-:-:S04]  /*a4d0*/  R2UR UR5, R47 ;  /* 0x000000002f0572ca */ /* 0x000fc800000e0000 */
        /* <DEDUP_REMOVED lines=28> */
.L_x_155:
[----:B------:R-:W-:Y:S05]  /*a6a0*/  BSYNC.RECONVERGENT B1 ;  /* 0x0000000000017941 */ /* 0x000fea0003800200 */
.L_x_154:
[----:B------:R-:W-:Y:S05]  /*a6b0*/  @!P0 BRA `(.L_x_153) ;  /* 0x0000000000808947 */ /* 0x000fea0003800000 */
[C---:B------:R-:W-:Y:S01]  /*a6c0*/  IMAD.SHL.U32 R6, R8.reuse, 0x4, RZ ;  /* 0x0000000408067824 */ /* 0x040fe200078e00ff */
[----:B------:R-:W-:Y:S02]  /*a6d0*/  IADD3 R0, P2, PT, RZ, -R10, RZ ;  /* 0x8000000aff007210 */ /* 0x000fe40007f5e0ff */
[----:B------:R-:W-:Y:S02]  /*a6e0*/  SHF.L.U64.HI R2, R8, 0x2, R15 ;  /* 0x0000000208027819 */ /* 0x000fe4000001020f */
[C---:B------:R-:W-:Y:S01]  /*a6f0*/  IADD3 R34, P1, PT, R6.reuse, R34, RZ ;  /* 0x0000002206227210 */ /* 0x040fe20007f3e0ff */
[----:B0-----:R-:W-:Y:S01]  /*a700*/  IMAD.X R4, RZ, RZ, -0x1, P2 ;  /* 0xffffffffff047424 */ /* 0x001fe200010e06ff */
[----:B------:R-:W-:-:S03]  /*a710*/  IADD3 R6, P0, PT, R6, R39, RZ ;  /* 0x0000002706067210 */ /* 0x000fc60007f1e0ff */
[C---:B------:R-:W-:Y:S02]  /*a720*/  IMAD.X R35, R2.reuse, 0x1, R35, P1 ;  /* 0x0000000102237824 */ /* 0x040fe400008e0623 */
[----:B------:R-:W-:-:S08]  /*a730*/  IMAD.X R7, R2, 0x1, R29, P0 ;  /* 0x0000000102077824 */ /* 0x000fd000000e061d */
.L_x_157:
        /* <DEDUP_REMOVED lines=8> */
[----:B------:R-:W-:Y:S02]  /*a7c0*/  IADD3 R0, P0, PT, R0, 0x1, RZ ;  /* 0x0000000100007810 */ /* 0x000fe40007f1e0ff */
[----:B------:R-:W-:Y:S02]  /*a7d0*/  R2UR UR4, R46 ;  /* 0x000000002e0472ca */ /* 0x000fe400000e0000 */
[----:B------:R-:W-:Y:S01]  /*a7e0*/  R2UR UR5, R47 ;  /* 0x000000002f0572ca */ /* 0x000fe200000e0000 */
[----:B------:R-:W-:Y:S01]  /*a7f0*/  IMAD.X R4, RZ, RZ, R4, P0 ;  /* 0x000000ffff047224 */ /* 0x000fe200000e0604 */
[----:B------:R-:W-:Y:S02]  /*a800*/  ISETP.NE.U32.AND P0, PT, R0, RZ, PT ;  /* 0x000000ff0000720c */ /* 0x000fe40003f05070 */
[----:B------:R-:W-:Y:S01]  /*a810*/  IADD3 R8, P1, PT, R8, 0x1, RZ ;  /* 0x0000000108087810 */ /* 0x000fe20007f3e0ff */
[----:B0-----:R-:W-:Y:S01]  /*a820*/  IMAD.MOV.U32 R2, RZ, RZ, R6 ;  /* 0x000000ffff027224 */ /* 0x001fe200078e0006 */
[----:B------:R-:W-:Y:S01]  /*a830*/  ISETP.NE.AND.EX P0, PT, R4, RZ, PT, P0 ;  /* 0x000000ff0400720c */ /* 0x000fe20003f05300 */
[----:B------:R-:W-:Y:S01]  /*a840*/  IMAD.MOV.U32 R3, RZ, RZ, R7 ;  /* 0x000000ffff037224 */ /* 0x000fe200078e0007 */
[----:B------:R-:W-:Y:S01]  /*a850*/  IADD3 R6, P2, PT, R6, 0x4, RZ ;  /* 0x0000000406067810 */ /* 0x000fe20007f5e0ff */
[----:B------:R-:W-:Y:S01]  /*a860*/  IMAD.X R15, RZ, RZ, R15, P1 ;  /* 0x000000ffff0f7224 */ /* 0x000fe200008e060f */
[----:B------:R-:W-:-:S03]  /*a870*/  IADD3 R34, P3, PT, R34, 0x4, RZ ;  /* 0x0000000422227810 */ /* 0x000fc60007f7e0ff */
[----:B------:R-:W-:Y:S02]  /*a880*/  IMAD.X R7, RZ, RZ, R7, P2 ;  /* 0x000000ffff077224 */ /* 0x000fe400010e0607 */
[----:B------:R-:W-:Y:S01]  /*a890*/  IMAD.X R35, RZ, RZ, R35, P3 ;  /* 0x000000ffff237224 */ /* 0x000fe200018e0623 */
[----:B--2---:R1:W-:Y:S03]  /*a8a0*/  ST.E desc[UR4][R2.64], R5 ;  /* 0x0000000502007985 */ /* 0x0043e6000c101904 */
[----:B------:R-:W-:Y:S05]  /*a8b0*/  @P0 BRA `(.L_x_157) ;  /* 0xfffffffc00a00947 */ /* 0x000fea000383ffff */
.L_x_153:
[----:B------:R-:W-:Y:S05]  /*a8c0*/  BSYNC.RECONVERGENT B0 ;  /* 0x0000000000007941 */ /* 0x000fea0003800200 */
.L_x_152:
[----:B------:R-:W-:Y:S02]  /*a8d0*/  MOV R0, 0x0 ;  /* 0x0000000000007802 */ /* 0x000fe40000000f00 */
[----:B------:R-:W-:Y:S02]  /*a8e0*/  ISETP.GT.U32.AND P0, PT, R42, R49, PT ;  /* 0x000000312a00720c */ /* 0x000fe40003f04070 */
[----:B-1----:R1:W2:Y:S02]  /*a8f0*/  LDC.64 R2, c[0x4][R0] ;  /* 0x0100000000027b82 */ /* 0x0022a40000000a00 */
[----:B------:R-:W-:-:S04]  /*a900*/  ISETP.GT.U32.AND.EX P0, PT, R43, R48, PT, P0 ;  /* 0x000000302b00720c */ /* 0x000fc80003f04100 */
[----:B------:R-:W-:Y:S02]  /*a910*/  SEL R32, R42, R49, P0 ;  /* 0x000000312a207207 */ /* 0x000fe40000000000 */
[----:B------:R-:W-:-:S03]  /*a920*/  SEL R33, R43, R48, P0 ;  /* 0x000000302b217207 */ /* 0x000fc60000000000 */
[C---:B------:R-:W-:Y:S01]  /*a930*/  IMAD.SHL.U32 R27, R32.reuse, 0x4, RZ ;  /* 0x00000004201b7824 */ /* 0x040fe200078e00ff */
[----:B------:R-:W-:-:S03]  /*a940*/  SHF.L.U64.HI R17, R32, 0x2, R33 ;  /* 0x0000000220117819 */ /* 0x000fc60000010221 */
[----:B0-----:R-:W-:Y:S02]  /*a950*/  IMAD.MOV.U32 R4, RZ, RZ, R27 ;  /* 0x000000ffff047224 */ /* 0x001fe400078e001b */
[----:B-1----:R-:W-:-:S07]  /*a960*/  IMAD.MOV.U32 R5, RZ, RZ, R17 ;  /* 0x000000ffff057224 */ /* 0x002fce00078e0011 */
[----:B------:R-:W-:-:S07]  /*a970*/  LEPC R20, `(.L_x_158) ;  /* 0x000000001014794e */ /* 0x000fce0000000000 */
[----:B--2---:R-:W-:Y:S05]  /*a980*/  CALL.ABS.NOINC R2 ;  /* 0x0000000002007343 */ /* 0x004fea0003c00000 */
.L_x_158:
[----:B------:R-:W-:Y:S01]  /*a990*/  ISETP.NE.U32.AND P0, PT, R4, RZ, PT ;  /* 0x000000ff0400720c */ /* 0x000fe20003f05070 */
[----:B------:R-:W-:Y:S01]  /*a9a0*/  BSSY.RECONVERGENT B6, `(.L_x_159) ;  /* 0x0000191000067945 */ /* 0x000fe20003800200 */
[----:B------:R-:W-:Y:S02]  /*a9b0*/  CS2R R22, SRZ ;  /* 0x0000000000167805 */ /* 0x000fe4000001ff00 */
[----:B------:R-:W-:-:S13]  /*a9c0*/  ISETP.NE.AND.EX P0, PT, R5, RZ, PT, P0 ;  /* 0x000000ff0500720c */ /* 0x000fda0003f05300 */
[----:B------:R-:W-:Y:S05]  /*a9d0*/  @!P0 BRA `(.L_x_160) ;  /* 0x0000001800348947 */ /* 0x000fea0003800000 */
[----:B------:R-:W-:Y:S01]  /*a9e0*/  ISETP.NE.U32.AND P0, PT, R32, RZ, PT ;  /* 0x000000ff2000720c */ /* 0x000fe20003f05070 */
[----:B------:R-:W-:Y:S01]  /*a9f0*/  IMAD.MOV.U32 R2, RZ, RZ, R4 ;  /* 0x000000ffff027224 */ /* 0x000fe200078e0004 */
[----:B------:R-:W-:Y:S01]  /*aa00*/  CS2R R44, SRZ ;  /* 0x00000000002c7805 */ /* 0x000fe2000001ff00 */
[----:B------:R-:W-:Y:S01]  /*aa10*/  IMAD.MOV.U32 R16, RZ, RZ, R5 ;  /* 0x000000ffff107224 */ /* 0x000fe200078e0005 */
[----:B------:R-:W-:Y:S01]  /*aa20*/  ISETP.NE.AND.EX P0, PT, R33, RZ, PT, P0 ;  /* 0x000000ff2100720c */ /* 0x000fe20003f05300 */
[----:B------:R-:W-:Y:S02]  /*aa30*/  IMAD.MOV.U32 R22, RZ, RZ, R2 ;  /* 0x000000ffff167224 */ /* 0x000fe400078e0002 */
[----:B------:R-:W-:-:S10]  /*aa40*/  IMAD.MOV.U32 R23, RZ, RZ, R16 ;  /* 0x000000ffff177224 */ /* 0x000fd400078e0010 */
[----:B------:R-:W-:Y:S05]  /*aa50*/  @!P0 BRA `(.L_x_160) ;  /* 0x0000001800148947 */ /* 0x000fea0003800000 */
[C---:B------:R-:W-:Y:S01]  /*aa60*/  ISETP.GE.U32.AND P0, PT, R32.reuse, 0x4, PT ;  /* 0x000000042000780c */ /* 0x040fe20003f06070 */
[----:B------:R-:W-:Y:S01]  /*aa70*/  BSSY.RECONVERGENT B0, `(.L_x_161) ;  /* 0x0000077000007945 */ /* 0x000fe20003800200 */
[----:B------:R-:W-:Y:S01]  /*aa80*/  LOP3.LUT R34, R32, 0x3, RZ, 0xc0, !PT ;  /* 0x0000000320227812 */ /* 0x000fe200078ec0ff */
[----:B------:R-:W-:Y:S01]  /*aa90*/  IMAD.MOV.U32 R35, RZ, RZ, RZ ;  /* 0x000000ffff237224 */ /* 0x000fe200078e00ff */
[----:B------:R-:W-:Y:S02]  /*aaa0*/  ISETP.GE.U32.AND.EX P0, PT, R33, RZ, PT, P0 ;  /* 0x000000ff2100720c */ /* 0x000fe40003f06100 */
[----:B------:R-:W-:Y:S01]  /*aab0*/  CS2R R52, SRZ ;  /* 0x0000000000347805 */ /* 0x000fe2000001ff00 */
[----:B------:R-:W-:Y:S02]  /*aac0*/  IMAD.MOV.U32 R23, RZ, RZ, RZ ;  /* 0x000000ffff177224 */ /* 0x000fe400078e00ff */
[----:B------:R-:W-:-:S08]  /*aad0*/  IMAD.MOV.U32 R51, RZ, RZ, RZ ;  /* 0x000000ffff337224 */ /* 0x000fd000078e00ff */
[----:B------:R-:W-:Y:S05]  /*aae0*/  @!P0 BRA `(.L_x_162) ;  /* 0x0000000400bc8947 */ /* 0x000fea0003800000 */
[----:B------:R-:W-:Y:S01]  /*aaf0*/  IADD3 R0, P0, P1, R24, -0x8, R19 ;  /* 0xfffffff818007810 */ /* 0x000fe2000791e013 */
[----:B------:R-:W-:Y:S01]  /*ab00*/  BSSY.RECONVERGENT B1, `(.L_x_162) ;  /* 0x000006d000017945 */ /* 0x000fe20003800200 */
[----:B------:R-:W-:Y:S01]  /*ab10*/  IADD3 R6, P2, P3, R38, -0x8, R39 ;  /* 0xfffffff826067810 */ /* 0x000fe20007b5e027 */
[----:B------:R-:W-:Y:S01]  /*ab20*/  IMAD.MOV.U32 R52, RZ, RZ, R33 ;  /* 0x000000ffff347224 */ /* 0x000fe200078e0021 */
[----:B------:R-:W-:Y:S01]  /*ab30*/  IADD3 R14, P4, P5, R27, -0x8, R2 ;  /* 0xfffffff81b0e7810 */ /* 0x000fe20007d9e002 */
[----:B------:R-:W-:Y:S01]  /*ab40*/  IMAD.MOV.U32 R44, RZ, RZ, RZ ;  /* 0x000000ffff2c7224 */ /* 0x000fe200078e00ff */
[----:B------:R-:W-:Y:S01]  /*ab50*/  LOP3.LUT R53, R32, 0xfffffffc, RZ, 0xc0, !PT ;  /* 0xfffffffc20357812 */ /* 0x000fe200078ec0ff */
[----:B------:R-:W-:Y:S01]  /*ab60*/  IMAD.MOV.U32 R50, RZ, RZ, RZ ;  /* 0x000000ffff327224 */ /* 0x000fe200078e00ff */
[----:B------:R-:W-:Y:S01]  /*ab70*/  IADD3.X R5, PT, PT, R25, -0x1, R26, P0, P1 ;  /* 0xffffffff19057810 */ /* 0x000fe200007e241a */
[----:B------:R-:W-:Y:S01]  /*ab80*/  IMAD.MOV.U32 R23, RZ, RZ, RZ ;  /* 0x000000ffff177224 */ /* 0x000fe200078e00ff */
[----:B------:R-:W-:-:S02]  /*ab90*/  IADD3.X R7, PT, PT, R28, -0x1, R29, P2, P3 ;  /* 0xffffffff1c077810 */ /* 0x000fc400017e641d */
[----:B------:R-:W-:-:S07]  /*aba0*/  IADD3.X R9, PT, PT, R17, -0x1, R16, P4, P5 ;  /* 0xffffffff11097810 */ /* 0x000fce00027ea410 */
.L_x_163:
[C---:B------:R-:W-:Y:S01]  /*abb0*/  ISETP.GE.U32.AND P2, PT, R44.reuse, R42, PT ;  /* 0x0000002a2c00720c */ /* 0x040fe20003f46070 */
[----:B------:R-:W-:Y:S01]  /*abc0*/  IMAD.MOV.U32 R4, RZ, RZ, R0 ;  /* 0x000000ffff047224 */ /* 0x000fe200078e0000 */
[----:B------:R-:W-:Y:S02]  /*abd0*/  ISETP.GE.U32.AND P3, PT, R44, R49, PT ;  /* 0x000000312c00720c */ /* 0x000fe40003f66070 */
[C---:B------:R-:W-:Y:S02]  /*abe0*/  ISETP.GE.U32.AND.EX P2, PT, R50.reuse, R43, PT, P2 ;  /* 0x0000002b3200720c */ /* 0x040fe40003f46120 */
[----:B------:R-:W-:-:S11]  /*abf0*/  ISETP.GE.U32.AND.EX P3, PT, R50, R48, PT, P3 ;  /* 0x000000303200720c */ /* 0x000fd60003f66130 */
[C---:B------:R-:W-:Y:S02]  /*ac00*/  @!P2 R2UR UR4, R46.reuse ;  /* 0x000000002e04a2ca */ /* 0x040fe400000e0000 */
[C---:B------:R-:W-:Y:S02]  /*ac10*/  @!P2 R2UR UR5, R47.reuse ;  /* 0x000000002f05a2ca */ /* 0x040fe400000e0000 */
[----:B------:R-:W-:Y:S02]  /*ac20*/  @!P3 R2UR UR6, R46 ;  /* 0x000000002e06b2ca */ /* 0x000fe400000e0000 */
[----:B------:R-:W-:-:S09]  /*ac30*/  @!P3 R2UR UR7, R47 ;  /* 0x000000002f07b2ca */ /* 0x000fd200000e0000 */
[----:B------:R-:W2:Y:S04]  /*ac40*/  @!P2 LD.E R15, desc[UR4][R4.64+0x4] ;  /* 0x00000404040fa980 */ /* 0x000ea8000c101900 */
[----:B------:R-:W3:Y:S01]  /*ac50*/  @!P3 LD.E R0, desc[UR6][R6.64+0x4] ;  /* 0x000004060600b980 */ /* 0x000ee2000c101900 */
[----:B------:R-:W-:Y:S02]  /*ac60*/  IADD3 R3, P1, PT, R44, 0x1, RZ ;  /* 0x000000012c037810 */ /* 0x000fe40007f3e0ff */
[----:B------:R-:W-:Y:S02]  /*ac70*/  CS2R R10, SRZ ;  /* 0x00000000000a7805 */ /* 0x000fe4000001ff00 */
[----:B------:R-:W-:Y:S02]  /*ac80*/  R2UR UR4, R46 ;  /* 0x000000002e0472ca */ /* 0x000fe400000e0000 */
[----:B------:R-:W-:-:S02]  /*ac90*/  CS2R R12, SRZ ;  /* 0x00000000000c7805 */ /* 0x000fc4000001ff00 */
[C---:B------:R-:W-:Y:S01]  /*aca0*/  ISETP.GE.U32.AND P0, PT, R3.reuse, R42, PT ;  /* 0x0000002a0300720c */ /* 0x040fe20003f06070 */
[----:B------:R-:W-:Y:S01]  /*acb0*/  IMAD.X R8, RZ, RZ, R50, P1 ;  /* 0x000000ffff087224 */ /* 0x000fe200008e0632 */
[----:B------:R-:W-:Y:S01]  /*acc0*/  ISETP.GE.U32.AND P1, PT, R3, R49, PT ;  /* 0x000000310300720c */ /* 0x000fe20003f26070 */
[----:B------:R-:W-:Y:S01]  /*acd0*/  @!P3 IMAD.MOV.U32 R13, RZ, RZ, RZ ;  /* 0x000000ffff0db224 */ /* 0x000fe200078e00ff */
[----:B------:R-:W-:Y:S01]  /*ace0*/  R2UR UR5, R47 ;  /* 0x000000002f0572ca */ /* 0x000fe200000e0000 */
[----:B------:R-:W-:Y:S01]  /*acf0*/  @!P2 IMAD.MOV.U32 R11, RZ, RZ, RZ ;  /* 0x000000ffff0ba224 */ /* 0x000fe200078e00ff */
[C---:B------:R-:W-:Y:S02]  /*ad00*/  ISETP.GE.U32.AND.EX P0, PT, R8.reuse, R43, PT, P0 ;  /* 0x0000002b0800720c */ /* 0x040fe40003f06100 */
[----:B------:R-:W-:Y:S01]  /*ad10*/  ISETP.GE.U32.AND.EX P1, PT, R8, R48, PT, P1 ;  /* 0x000000300800720c */ /* 0x000fe20003f26110 */
[----:B------:R-:W-:-:S10]  /*ad20*/  IMAD.MOV.U32 R8, RZ, RZ, R14 ;  /* 0x000000ffff087224 */ /* 0x000fd400078e000e */
[C---:B------:R-:W-:Y:S02]  /*ad30*/  @!P0 R2UR UR6, R46.reuse ;  /* 0x000000002e0682ca */ /* 0x040fe400000e0000 */
[C---:B------:R-:W-:Y:S02]  /*ad40*/  @!P0 R2UR UR7, R47.reuse ;  /* 0x000000002f0782ca */ /* 0x040fe400000e0000 */
[----:B------:R-:W-:Y:S02]  /*ad50*/  @!P1 R2UR UR8, R46 ;  /* 0x000000002e0892ca */ /* 0x000fe400000e0000 */
[----:B------:R-:W-:Y:S01]  /*ad60*/  @!P1 R2UR UR9, R47 ;  /* 0x000000002f0992ca */ /* 0x000fe200000e0000 */
[----:B--2---:R-:W-:Y:S02]  /*ad70*/  @!P2 IMAD.MOV.U32 R10, RZ, RZ, R15 ;  /* 0x000000ffff0aa224 */ /* 0x004fe400078e000f */
[----:B---3--:R-:W-:-:S05]  /*ad80*/  @!P3 IMAD.MOV.U32 R12, RZ, RZ, R0 ;  /* 0x000000ffff0cb224 */ /* 0x008fca00078e0000 */
[----:B------:R-:W-:-:S05]  /*ad90*/  IADD3 R23, P5, P4, R12, R10, R23 ;  /* 0x0000000a0c177210 */ /* 0x000fca0007cbe017 */
[----:B------:R0:W-:Y:S04]  /*ada0*/  ST.E desc[UR4][R8.64+0x4], R23 ;  /* 0x0000041708007985 */ /* 0x0001e8000c101904 */
[----:B------:R-:W2:Y:S04]  /*adb0*/  @!P0 LD.E R0, desc[UR6][R4.64] ;  /* 0x0000000604008980 */ /* 0x000ea8000c101900 */
[----:B------:R-:W3:Y:S01]  /*adc0*/  @!P1 LD.E R3, desc[UR8][R6.64] ;  /* 0x0000000806039980 */ /* 0x000ee2000c101900 */
[----:B------:R-:W-:Y:S02]  /*add0*/  IADD3 R10, P3, PT, R44, 0x2, RZ ;  /* 0x000000022c0a7810 */ /* 0x000fe40007f7e0ff */
[----:B------:R-:W-:-:S02]  /*ade0*/  CS2R R14, SRZ ;  /* 0x00000000000e7805 */ /* 0x000fc4000001ff00 */
[----:B------:R-:W-:Y:S02]  /*adf0*/  IADD3.X R13, PT, PT, R13, R11, R51, P5, P4 ;  /* 0x0000000b0d0d7210 */ /* 0x000fe40002fe8433 */
[----:B0-----:R-:W-:Y:S02]  /*ae00*/  CS2R R22, SRZ ;  /* 0x0000000000167805 */ /* 0x001fe4000001ff00 */
[C---:B------:R-:W-:Y:S01]  /*ae10*/  ISETP.GE.U32.AND P2, PT, R10.reuse, R42, PT ;  /* 0x0000002a0a00720c */ /* 0x040fe20003f46070 */
[----:B------:R-:W-:Y:S01]  /*ae20*/  IMAD.X R12, RZ, RZ, R50, P3 ;  /* 0x000000ffff0c7224 */ /* 0x000fe200018e0632 */
[----:B------:R-:W-:Y:S01]  /*ae30*/  ISETP.GE.U32.AND P3, PT, R10, R49, PT ;  /* 0x000000310a00720c */ /* 0x000fe20003f66070 */
[----:B------:R-:W-:Y:S02]  /*ae40*/  @!P1 IMAD.MOV.U32 R23, RZ, RZ, RZ ;  /* 0x000000ffff179224 */ /* 0x000fe400078e00ff */
[----:B------:R-:W-:Y:S01]  /*ae50*/  @!P0 IMAD.MOV.U32 R15, RZ, RZ, RZ ;  /* 0x000000ffff0f8224 */ /* 0x000fe200078e00ff */
[----:B------:R-:W-:-:S02]  /*ae60*/  ISETP.GE.U32.AND.EX P2, PT, R12, R43, PT, P2 ;  /* 0x0000002b0c00720c */ /* 0x000fc40003f46120 */
[----:B------:R-:W-:-:S11]  /*ae70*/  ISETP.GE.U32.AND.EX P3, PT, R12, R48, PT, P3 ;  /* 0x000000300c00720c */ /* 0x000fd60003f66130 */
        /* <DEDUP_REMOVED lines=11> */
[----:B------:R-:W-:-:S02]  /*af30*/  IADD3.X R45, PT, PT, R23, R15, RZ, P5, P4 ;  /* 0x0000000f172d7210 */ /* 0x000fc40002fe84ff */
[----:B0-----:R-:W-:Y:S02]  /*af40*/  CS2R R12, SRZ ;  /* 0x00000000000c7805 */ /* 0x001fe4000001ff00 */
[C---:B------:R-:W-:Y:S01]  /*af50*/  ISETP.GE.U32.AND P0, PT, R10.reuse, R42, PT ;  /* 0x0000002a0a00720c */ /* 0x040fe20003f06070 */
[----:B------:R-:W-:Y:S01]  /*af60*/  IMAD.X R11, RZ, RZ, R50, P1 ;  /* 0x000000ffff0b7224 */ /* 0x000fe200008e0632 */
[----:B------:R-:W-:Y:S01]  /*af70*/  ISETP.GE.U32.AND P1, PT, R10, R49, PT ;  /* 0x000000310a00720c */ /* 0x000fe20003f26070 */
[----:B------:R-:W-:-:S03]  /*af80*/  @!P3 IMAD.MOV.U32 R13, RZ, RZ, RZ ;  /* 0x000000ffff0db224 */ /* 0x000fc600078e00ff */
[C---:B------:R-:W-:Y:S02]  /*af90*/  ISETP.GE.U32.AND.EX P0, PT, R11.reuse, R43, PT, P0 ;  /* 0x0000002b0b00720c */ /* 0x040fe40003f06100 */
[----:B------:R-:W-:Y:S02]  /*afa0*/  ISETP.GE.U32.AND.EX P1, PT, R11, R48, PT, P1 ;  /* 0x000000300b00720c */ /* 0x000fe40003f26110 */
[----:B------:R-:W-:Y:S02]  /*afb0*/  CS2R R10, SRZ ;  /* 0x00000000000a7805 */ /* 0x000fe4000001ff00 */
[----:B------:R-:W-:-:S07]  /*afc0*/  @!P2 IMAD.MOV.U32 R11, RZ, RZ, RZ ;  /* 0x000000ffff0ba224 */ /* 0x000fce00078e00ff */
[C---:B------:R-:W-:Y:S02]  /*afd0*/  @!P0 R2UR UR6, R46.reuse ;  /* 0x000000002e0682ca */ /* 0x040fe400000e0000 */
[C---:B------:R-:W-:Y:S02]  /*afe0*/  @!P0 R2UR UR7, R47.reuse ;  /* 0x000000002f0782ca */ /* 0x040fe400000e0000 */
[----:B------:R-:W-:Y:S02]  /*aff0*/  @!P1 R2UR UR8, R46 ;  /* 0x000000002e0892ca */ /* 0x000fe400000e0000 */
[----:B------:R-:W-:Y:S01]  /*b000*/  @!P1 R2UR UR9, R47 ;  /* 0x000000002f0992ca */ /* 0x000fe200000e0000 */
[----:B--2---:R-:W-:Y:S02]  /*b010*/  @!P2 IMAD.MOV.U32 R10, RZ, RZ, R0 ;  /* 0x000000ffff0aa224 */ /* 0x004fe400078e0000 */
[----:B---3--:R-:W-:-:S05]  /*b020*/  @!P3 IMAD.MOV.U32 R12, RZ, RZ, R3 ;  /* 0x000000ffff0cb224 */ /* 0x008fca00078e0003 */
[----:B------:R-:W-:-:S05]  /*b030*/  IADD3 R45, P2, P3, R12, R10, R45 ;  /* 0x0000000a0c2d7210 */ /* 0x000fca0007b5e02d */
[----:B------:R-:W-:Y:S04]  /*b040*/  ST.E desc[UR4][R8.64+-0x4], R45 ;  /* 0xfffffc2d08007985 */ /* 0x000fe8000c101904 */
[----:B------:R-:W2:Y:S04]  /*b050*/  @!P0 LD.E R0, desc[UR6][R4.64+-0x8] ;  /* 0xfffff80604008980 */ /* 0x000ea8000c101900 */
[----:B------:R0:W3:Y:S01]  /*b060*/  @!P1 LD.E R3, desc[UR8][R6.64+-0x8] ;  /* 0xfffff80806039980 */ /* 0x0000e2000c101900 */
[----:B------:R-:W-:Y:S02]  /*b070*/  CS2R R14, SRZ ;  /* 0x00000000000e7805 */ /* 0x000fe4000001ff00 */
[----:B------:R-:W-:Y:S01]  /*b080*/  CS2R R22, SRZ ;  /* 0x0000000000167805 */ /* 0x000fe2000001ff00 */
[----:B------:R-:W-:Y:S01]  /*b090*/  @!P0 IMAD.MOV.U32 R15, RZ, RZ, RZ ;  /* 0x000000ffff0f8224 */ /* 0x000fe200078e00ff */
[----:B------:R-:W-:Y:S01]  /*b0a0*/  IADD3.X R11, PT, PT, R13, R11, RZ, P2, P3 ;  /* 0x0000000b0d0b7210 */ /* 0x000fe200017e64ff */
[----:B------:R-:W-:Y:S01]  /*b0b0*/  @!P1 IMAD.MOV.U32 R23, RZ, RZ, RZ ;  /* 0x000000ffff179224 */ /* 0x000fe200078e00ff */
[----:B0-----:R-:W-:-:S04]  /*b0c0*/  IADD3 R6, P4, PT, R6, -0x10, RZ ;  /* 0xfffffff006067810 */ /* 0x001fc80007f9e0ff */
[----:B------:R-:W-:Y:S01]  /*b0d0*/  IADD3.X R7, PT, PT, R7, -0x1, RZ, P4, !PT ;  /* 0xffffffff07077810 */ /* 0x000fe200027fe4ff */
[----:B--2---:R-:W-:Y:S01]  /*b0e0*/  @!P0 IMAD.MOV.U32 R14, RZ, RZ, R0 ;  /* 0x000000ffff0e8224 */ /* 0x004fe200078e0000 */
[----:B------:R-:W-:Y:S02]  /*b0f0*/  IADD3 R44, P0, PT, R44, 0x4, RZ ;  /* 0x000000042c2c7810 */ /* 0x000fe40007f1e0ff */
[----:B------:R-:W-:Y:S01]  /*b100*/  IADD3 R0, P3, PT, R4, -0x10, RZ ;  /* 0xfffffff004007810 */ /* 0x000fe20007f7e0ff */
[----:B---3--:R-:W-:Y:S02]  /*b110*/  @!P1 IMAD.MOV.U32 R22, RZ, RZ, R3 ;  /* 0x000000ffff169224 */ /* 0x008fe400078e0003 */
[----:B------:R-:W-:Y:S01]  /*b120*/  IMAD.X R50, RZ, RZ, R50, P0 ;  /* 0x000000ffff327224 */ /* 0x000fe200000e0632 */
[----:B------:R-:W-:Y:S02]  /*b130*/  ISETP.NE.U32.AND P0, PT, R44, R53, PT ;  /* 0x000000352c00720c */ /* 0x000fe40003f05070 */
[----:B------:R-:W-:-:S02]  /*b140*/  IADD3 R3, P2, P1, R22, R14, R11 ;  /* 0x0000000e16037210 */ /* 0x000fc4000795e00b */
[----:B------:R-:W-:Y:S02]  /*b150*/  ISETP.NE.AND.EX P0, PT, R50, R52, PT, P0 ;  /* 0x000000343200720c */ /* 0x000fe40003f05300 */
[----:B------:R-:W-:Y:S01]  /*b160*/  IADD3.X R4, PT, PT, R23, R15, RZ, P2, P1 ;  /* 0x0000000f17047210 */ /* 0x000fe200017e24ff */
[----:B------:R0:W-:Y:S01]  /*b170*/  ST.E desc[UR4][R8.64+-0x8], R3 ;  /* 0xfffff80308007985 */ /* 0x0001e2000c101904 */
[----:B------:R-:W-:Y:S02]  /*b180*/  IADD3 R14, P5, PT, R8, -0x10, RZ ;  /* 0xfffffff0080e7810 */ /* 0x000fe40007fbe0ff */
[----:B------:R-:W-:Y:S01]  /*b190*/  IADD3.X R5, PT, PT, R5, -0x1, RZ, P3, !PT ;  /* 0xffffffff05057810 */ /* 0x000fe20001ffe4ff */
[----:B------:R-:W-:Y:S01]  /*b1a0*/  IMAD.MOV.U32 R23, RZ, RZ, R4 ;  /* 0x000000ffff177224 */ /* 0x000fe200078e0004 */
[----:B0-----:R-:W-:-:S05]  /*b1b0*/  IADD3.X R9, PT, PT, R9, -0x1, RZ, P5, !PT ;  /* 0xffffffff09097810 */ /* 0x001fca0002ffe4ff */
[----:B------:R-:W-:Y:S05]  /*b1c0*/  @P0 BRA `(.L_x_163) ;  /* 0xfffffff800780947 */ /* 0x000fea000383ffff */
[----:B------:R-:W-:Y:S05]  /*b1d0*/  BSYNC.RECONVERGENT B1 ;  /* 0x0000000000017941 */ /* 0x000fea0003800200 */
.L_x_162:
[----:B------:R-:W-:Y:S05]  /*b1e0*/  BSYNC.RECONVERGENT B0 ;  /* 0x0000000000007941 */ /* 0x000fea0003800200 */
.L_x_161:
[----:B------:R-:W-:Y:S01]  /*b1f0*/  ISETP.NE.U32.AND P0, PT, R34, RZ, PT ;  /* 0x000000ff2200720c */ /* 0x000fe20003f05070 */
[----:B------:R-:W-:Y:S03]  /*b200*/  BSSY.RECONVERGENT B0, `(.L_x_164) ;  /* 0x000003c000007945 */ /* 0x000fe60003800200 */
[----:B------:R-:W-:-:S13]  /*b210*/  ISETP.NE.AND.EX P0, PT, R35, RZ, PT, P0 ;  /* 0x000000ff2300720c */ /* 0x000fda0003f05300 */
[----:B------:R-:W-:Y:S05]  /*b220*/  @!P0 BRA `(.L_x_165) ;  /* 0x0000000000e48947 */ /* 0x000fea0003800000 */
[C---:B------:R-:W-:Y:S01]  /*b230*/  IMAD.SHL.U32 R14, R53.reuse, 0x4, RZ ;  /* 0x00000004350e7824 */ /* 0x040fe200078e00ff */
[----:B------:R-:W-:Y:S01]  /*b240*/  SHF.L.U64.HI R15, R53, 0x2, R52 ;  /* 0x00000002350f7819 */ /* 0x000fe20000010234 */
[----:B------:R-:W-:Y:S01]  /*b250*/  BSSY.RECONVERGENT B1, `(.L_x_165) ;  /* 0x0000036000017945 */ /* 0x000fe20003800200 */
[----:B------:R-:W-:Y:S02]  /*b260*/  IMAD.MOV.U32 R12, RZ, RZ, R34 ;  /* 0x000000ffff0c7224 */ /* 0x000fe400078e0022 */
[--C-:B------:R-:W-:Y:S01]  /*b270*/  IADD3 R10, P4, P5, R39, R38, -R14.reuse ;  /* 0x00000026270a7210 */ /* 0x100fe20007d9e80e */
[----:B------:R-:W-:Y:S01]  /*b280*/  IMAD.MOV.U32 R13, RZ, RZ, R35 ;  /* 0x000000ffff0d7224 */ /* 0x000fe200078e0023 */
[--C-:B------:R-:W-:Y:S02]  /*b290*/  IADD3 R0, P3, P0, R2, R27, -R14.reuse ;  /* 0x0000001b02007210 */ /* 0x100fe4000787e80e */
[----:B------:R-:W-:Y:S02]  /*b2a0*/  IADD3 R14, P1, P2, R19, R24, -R14 ;  /* 0x00000018130e7210 */ /* 0x000fe40007a3e80e */
[----:B------:R-:W-:-:S02]  /*b2b0*/  IADD3.X R11, PT, PT, R29, R28, ~R15, P4, P5 ;  /* 0x0000001c1d0b7210 */ /* 0x000fc400027eac0f */
[--C-:B------:R-:W-:Y:S02]  /*b2c0*/  IADD3.X R22, PT, PT, R16, R17, ~R15.reuse, P3, P0 ;  /* 0x0000001110167210 */ /* 0x100fe40001fe0c0f */
[----:B------:R-:W-:Y:S02]  /*b2d0*/  IADD3 R19, P4, PT, R0, -0x4, RZ ;  /* 0xfffffffc00137810 */ /* 0x000fe40007f9e0ff */
[----:B------:R-:W-:Y:S02]  /*b2e0*/  IADD3 R10, P5, PT, R10, -0x4, RZ ;  /* 0xfffffffc0a0a7810 */ /* 0x000fe40007fbe0ff */
[----:B------:R-:W-:Y:S02]  /*b2f0*/  IADD3 R14, P6, PT, R14, -0x4, RZ ;  /* 0xfffffffc0e0e7810 */ /* 0x000fe40007fde0ff */
[----:B------:R-:W-:Y:S02]  /*b300*/  IADD3.X R15, PT, PT, R26, R25, ~R15, P1, P2 ;  /* 0x000000191a0f7210 */ /* 0x000fe40000fe4c0f */
[----:B------:R-:W-:-:S02]  /*b310*/  IADD3.X R22, PT, PT, R22, -0x1, RZ, P4, !PT ;  /* 0xffffffff16167810 */ /* 0x000fc400027fe4ff */
[----:B------:R-:W-:Y:S02]  /*b320*/  IADD3.X R11, PT, PT, R11, -0x1, RZ, P5, !PT ;  /* 0xffffffff0b0b7810 */ /* 0x000fe40002ffe4ff */
[----:B------:R-:W-:-:S07]  /*b330*/  IADD3.X R15, PT, PT, R15, -0x1, RZ, P6, !PT ;  /* 0xffffffff0f0f7810 */ /* 0x000fce00037fe4ff */
.L_x_166:
[C---:B------:R-:W-:Y:S02]  /*b340*/  ISETP.GE.U32.AND P0, PT, R53.reuse, R42, PT ;  /* 0x0000002a3500720c */ /* 0x040fe40003f06070 */
[----:B------:R-:W-:Y:S02]  /*b350*/  ISETP.GE.U32.AND P1, PT, R53, R49, PT ;  /* 0x000000313500720c */ /* 0x000fe40003f26070 */
[C---:B------:R-:W-:Y:S02]  /*b360*/  ISETP.GE.U32.AND.EX P0, PT, R52.reuse, R43, PT, P0 ;  /* 0x0000002b3400720c */ /* 0x040fe40003f06100 */
[----:B------:R-:W-:-:S11]  /*b370*/  ISETP.GE.U32.AND.EX P1, PT, R52, R48, PT, P1 ;  /* 0x000000303400720c */ /* 0x000fd60003f26110 */
[C---:B------:R-:W-:Y:S01]  /*b380*/  @!P0 R2UR UR4, R46.reuse ;  /* 0x000000002e0482ca */ /* 0x040fe200000e0000 */
[----:B0-----:R-:W-:Y:S01]  /*b390*/  @!P0 IMAD.MOV.U32 R8, RZ, RZ, R14 ;  /* 0x000000ffff088224 */ /* 0x001fe200078e000e */
[C---:B------:R-:W-:Y:S01]  /*b3a0*/  @!P0 R2UR UR5, R47.reuse ;  /* 0x000000002f0582ca */ /* 0x040fe200000e0000 */
[----:B------:R-:W-:Y:S01]  /*b3b0*/  @!P0 IMAD.MOV.U32 R9, RZ, RZ, R15 ;  /* 0x000000ffff098224 */ /* 0x000fe200078e000f */
[----:B------:R-:W-:Y:S02]  /*b3c0*/  @!P1 R2UR UR6, R46 ;  /* 0x000000002e0692ca */ /* 0x000fe400000e0000 */
[----:B------:R-:W-:-:S09]  /*b3d0*/  @!P1 R2UR UR7, R47 ;  /* 0x000000002f0792ca */ /* 0x000fd200000e0000 */
[----:B------:R0:W2:Y:S04]  /*b3e0*/  @!P0 LD.E R3, desc[UR4][R8.64] ;  /* 0x0000000408038980 */ /* 0x0000a8000c101900 */
[----:B------:R1:W3:Y:S01]  /*b3f0*/  @!P1 LD.E R0, desc[UR6][R10.64] ;  /* 0x000000060a009980 */ /* 0x0002e2000c101900 */
[----:B------:R-:W-:Y:S02]  /*b400*/  CS2R R4, SRZ ;  /* 0x0000000000047805 */ /* 0x000fe4000001ff00 */
[----:B------:R-:W-:Y:S01]  /*b410*/  R2UR UR4, R46 ;  /* 0x000000002e0472ca */ /* 0x000fe200000e0000 */
[----:B------:R-:W-:Y:S01]  /*b420*/  @!P0 IMAD.MOV.U32 R5, RZ, RZ, RZ ;  /* 0x000000ffff058224 */ /* 0x000fe200078e00ff */
[----:B------:R-:W-:Y:S02]  /*b430*/  R2UR UR5, R47 ;  /* 0x000000002f0572ca */ /* 0x000fe400000e0000 */
[----:B------:R-:W-:Y:S01]  /*b440*/  CS2R R6, SRZ ;  /* 0x0000000000067805 */ /* 0x000fe2000001ff00 */
[----:B0-----:R-:W-:Y:S01]  /*b450*/  IMAD.MOV.U32 R8, RZ, RZ, R19 ;  /* 0x000000ffff087224 */ /* 0x001fe200078e0013 */
[----:B------:R-:W-:Y:S01]  /*b460*/  IADD3 R53, P2, PT, R53, 0x1, RZ ;  /* 0x0000000135357810 */ /* 0x000fe20007f5e0ff */
[----:B------:R-:W-:Y:S01]  /*b470*/  @!P1 IMAD.MOV.U32 R7, RZ, RZ, RZ ;  /* 0x000000ffff079224 */ /* 0x000fe200078e00ff */
[----:B------:R-:W-:Y:S01]  /*b480*/  IADD3 R14, P6, PT, R14, -0x4, RZ ;  /* 0xfffffffc0e0e7810 */ /* 0x000fe20007fde0ff */
[----:B------:R-:W-:Y:S01]  /*b490*/  IMAD.MOV.U32 R9, RZ, RZ, R22 ;  /* 0x000000ffff097224 */ /* 0x000fe200078e0016 */
[----:B-1----:R-:W-:Y:S01]  /*b4a0*/  IADD3 R10, P5, PT, R10, -0x4, RZ ;  /* 0xfffffffc0a0a7810 */ /* 0x002fe20007fbe0ff */
[----:B------:R-:W-:Y:S01]  /*b4b0*/  IMAD.X R52, RZ, RZ, R52, P2 ;  /* 0x000000ffff347224 */ /* 0x000fe200010e0634 */
[----:B------:R-:W-:-:S02]  /*b4c0*/  IADD3.X R15, PT, PT, R15, -0x1, RZ, P6, !PT ;  /* 0xffffffff0f0f7810 */ /* 0x000fc400037fe4ff */
[----:B------:R-:W-:Y:S01]  /*b4d0*/  IADD3.X R11, PT, PT, R11, -0x1, RZ, P5, !PT ;  /* 0xffffffff0b0b7810 */ /* 0x000fe20002ffe4ff */
[----:B--2---:R-:W-:Y:S01]  /*b4e0*/  @!P0 IMAD.MOV.U32 R4, RZ, RZ, R3 ;  /* 0x000000ffff048224 */ /* 0x004fe200078e0003 */
[----:B------:R-:W-:Y:S01]  /*b4f0*/  IADD3 R12, P0, PT, R12, -0x1, RZ ;  /* 0xffffffff0c0c7810 */ /* 0x000fe20007f1e0ff */
[----:B---3--:R-:W-:-:S03]  /*b500*/  @!P1 IMAD.MOV.U32 R6, RZ, RZ, R0 ;  /* 0x000000ffff069224 */ /* 0x008fc600078e0000 */
[----:B------:R-:W-:Y:S02]  /*b510*/  IADD3.X R13, PT, PT, R13, -0x1, RZ, P0, !PT ;  /* 0xffffffff0d0d7810 */ /* 0x000fe400007fe4ff */
[----:B------:R-:W-:Y:S02]  /*b520*/  ISETP.NE.U32.AND P0, PT, R12, RZ, PT ;  /* 0x000000ff0c00720c */ /* 0x000fe40003f05070 */
[----:B------:R-:W-:Y:S02]  /*b530*/  IADD3 R3, P3, P4, R6, R4, R23 ;  /* 0x0000000406037210 */ /* 0x000fe40007c7e017 */
[----:B------:R-:W-:Y:S02]  /*b540*/  ISETP.NE.AND.EX P0, PT, R13, RZ, PT, P0 ;  /* 0x000000ff0d00720c */ /* 0x000fe40003f05300 */
[----:B------:R-:W-:Y:S01]  /*b550*/  IADD3.X R4, PT, PT, R7, R5, R51, P3, P4 ;  /* 0x0000000507047210 */ /* 0x000fe20001fe8433 */
[----:B------:R0:W-:Y:S01]  /*b560*/  ST.E desc[UR4][R8.64], R3 ;  /* 0x0000000308007985 */ /* 0x0001e2000c101904 */
[----:B------:R-:W-:-:S03]  /*b570*/  IADD3 R19, P1, PT, R19, -0x4, RZ ;  /* 0xfffffffc13137810 */ /* 0x000fc60007f3e0ff */
[----:B------:R-:W-:Y:S01]  /*b580*/  IMAD.MOV.U32 R23, RZ, RZ, R4 ;  /* 0x000000ffff177224 */ /* 0x000fe200078e0004 */
[----:B------:R-:W-:-:S05]  /*b590*/  IADD3.X R22, PT, PT, R22, -0x1, RZ, P1, !PT ;  /* 0xffffffff16167810 */ /* 0x000fca0000ffe4ff */
[----:B------:R-:W-:Y:S05]  /*b5a0*/  @P0 BRA `(.L_x_166) ;  /* 0xfffffffc00640947 */ /* 0x000fea000383ffff */
[----:B------:R-:W-:Y:S05]  /*b5b0*/  BSYNC.RECONVERGENT B1 ;  /* 0x0000000000017941 */ /* 0x000fea0003800200 */
.L_x_165:
[----:B------:R-:W-:Y:S05]  /*b5c0*/  BSYNC.RECONVERGENT B0 ;  /* 0x0000000000007941 */ /* 0x000fea0003800200 */
.L_x_164:
        /* <DEDUP_REMOVED lines=8> */
[----:B------:R-:W-:Y:S02]  /*b650*/  IADD3 R4, P0, PT, R27, 0x4, RZ ;  /* 0x000000041b047810 */ /* 0x000fe40007f1e0ff */
[----:B------:R1:W2:Y:S03]  /*b660*/  LDC.64 R6, c[0x4][R0] ;  /* 0x0100000000067b82 */ /* 0x0002a60000000a00 */
[----:B------:R-:W-:-:S08]  /*b670*/  IMAD.X R5, RZ, RZ, R17, P0 ;  /* 0x000000ffff057224 */ /* 0x000fd000000e0611 */
[----:B------:R-:W-:-:S07]  /*b680*/  LEPC R20, `(.L_x_167) ;  /* 0x000000001014794e */ /* 0x000fce0000000000 */
[----:B012---:R-:W-:Y:S05]  /*b690*/  CALL.ABS.NOINC R6 ;  /* 0x0000000006007343 */ /* 0x007fea0003c00000 */
.L_x_167:
        /* <DEDUP_REMOVED lines=11> */
.L_x_169:
[----:B------:R-:W-:Y:S01]  /*b750*/  CS2R R22, SRZ ;  /* 0x0000000000167805 */ /* 0x000fe2000001ff00 */
[----:B------:R-:W-:Y:S06]  /*b760*/  BRA `(.L_x_160) ;  /* 0x0000000800d07947 */ /* 0x000fec0003800000 */
.L_x_168:
        /* <DEDUP_REMOVED lines=11> */
[----:B------:R-:W-:Y:S01]  /*b820*/  IADD3 R4, P1, PT, R2, 0x8, RZ ;  /* 0x0000000802047810 */ /* 0x000fe20007f3e0ff */
[--C-:B------:R-:W-:Y:S01]  /*b830*/  IMAD.MOV.U32 R15, RZ, RZ, R33.reuse ;  /* 0x000000ffff0f7224 */ /* 0x100fe200078e0021 */
[----:B------:R-:W-:Y:S01]  /*b840*/  ISETP.GT.U32.AND P0, PT, R14, RZ, PT ;  /* 0x000000ff0e00720c */ /* 0x000fe20003f04070 */
[----:B------:R-:W-:Y:S01]  /*b850*/  IMAD.MOV.U32 R12, RZ, RZ, R33 ;  /* 0x000000ffff0c7224 */ /* 0x000fe200078e0021 */
[----:B------:R-:W-:Y:S01]  /*b860*/  IADD3 R6, P2, PT, R22, 0x10, RZ ;  /* 0x0000001016067810 */ /* 0x000fe20007f5e0ff */
[----:B------:R-:W-:Y:S01]  /*b870*/  IMAD.X R5, RZ, RZ, R16, P1 ;  /* 0x000000ffff057224 */ /* 0x000fe200008e0610 */
[----:B------:R-:W-:Y:S01]  /*b880*/  ISETP.GT.AND.EX P0, PT, R33, RZ, PT, P0 ;  /* 0x000000ff2100720c */ /* 0x000fe20003f04300 */
[----:B------:R-:W-:Y:S02]  /*b890*/  IMAD.MOV.U32 R10, RZ, RZ, R14 ;  /* 0x000000ffff0a7224 */ /* 0x000fe400078e000e */
[----:B------:R-:W-:-:S10]  /*b8a0*/  IMAD.X R7, RZ, RZ, R23, P2 ;  /* 0x000000ffff077224 */ /* 0x000fd400010e0617 */
[----:B------:R-:W-:Y:S05]  /*b8b0*/  @!P0 BRA `(.L_x_173) ;  /* 0x0000000400808947 */ /* 0x000fea0003800000 */
[----:B------:R-:W-:Y:S01]  /*b8c0*/  ISETP.GT.U32.AND P1, PT, R10, 0xc, PT ;  /* 0x0000000c0a00780c */ /* 0x000fe20003f24070 */
[----:B------:R-:W-:Y:S01]  /*b8d0*/  BSSY.RECONVERGENT B2, `(.L_x_174) ;  /* 0x0000036000027945 */ /* 0x000fe20003800200 */
[----:B------:R-:W-:Y:S02]  /*b8e0*/  PLOP3.LUT P0, PT, PT, PT, PT, 0x80, 0x8 ;  /* 0x000000000008781c */ /* 0x000fe40003f0f070 */
[----:B------:R-:W-:-:S13]  /*b8f0*/  ISETP.GT.AND.EX P1, PT, R12, RZ, PT, P1 ;  /* 0x000000ff0c00720c */ /* 0x000fda0003f24310 */
[----:B------:R-:W-:Y:S05]  /*b900*/  @!P1 BRA `(.L_x_175) ;  /* 0x0000000000c89947 */ /* 0x000fea0003800000 */
[----:B------:R-:W-:-:S13]  /*b910*/  PLOP3.LUT P0, PT, PT, PT, PT, 0x8, 0x80 ;  /* 0x000000000080781c */ /* 0x000fda0003f0e170 */
.L_x_176:
        /* <DEDUP_REMOVED lines=49> */
.L_x_175:
[----:B------:R-:W-:Y:S05]  /*bc30*/  BSYNC.RECONVERGENT B2 ;  /* 0x0000000000027941 */ /* 0x000fea0003800200 */
.L_x_174:
        /* <DEDUP_REMOVED lines=35> */
.L_x_178:
[----:B------:R-:W-:Y:S05]  /*be70*/  BSYNC.RECONVERGENT B2 ;  /* 0x0000000000027941 */ /* 0x000fea0003800200 */
.L_x_177:
[----:B------:R-:W-:-:S04]  /*be80*/  ISETP.NE.U32.AND P1, PT, R10, RZ, PT ;  /* 0x000000ff0a00720c */ /* 0x000fc80003f25070 */
[----:B------:R-:W-:-:S13]  /*be90*/  ISETP.NE.OR.EX P0, PT, R12, RZ, P0, P1 ;  /* 0x000000ff0c00720c */ /* 0x000fda0000705710 */
[----:B------:R-:W-:Y:S05]  /*bea0*/  @!P0 BREAK.RELIABLE B0 ;  /* 0x0000000000008942 */ /* 0x000fea0003800100 */
[----:B------:R-:W-:Y:S05]  /*beb0*/  @!P0 BRA `(.L_x_171) ;  /* 0x0000000000688947 */ /* 0x000fea0003800000 */
.L_x_173:
[----:B------:R-:W-:Y:S05]  /*bec0*/  BSYNC.RELIABLE B0 ;  /* 0x0000000000007941 */ /* 0x000fea0003800100 */
.L_x_172:
        /* <DEDUP_REMOVED lines=25> */
.L_x_171:
[----:B------:R-:W-:Y:S05]  /*c060*/  BSYNC.RECONVERGENT B1 ;  /* 0x0000000000017941 */ /* 0x000fea0003800200 */
.L_x_170:
[----:B------:R-:W-:Y:S01]  /*c070*/  MOV R6, 0x8 ;  /* 0x0000000800067802 */ /* 0x000fe20000000f00 */
[----:B------:R-:W-:Y:S01]  /*c080*/  BSSY.RECONVERGENT B0, `(.L_x_179) ;  /* 0x000001c000007945 */ /* 0x000fe20003800200 */
[----:B------:R-:W-:-:S04]  /*c090*/  ISETP.NE.U32.AND P0, PT, R34, RZ, PT ;  /* 0x000000ff2200720c */ /* 0x000fc80003f05070 */
[----:B------:R-:W1:Y:S01]  /*c0a0*/  LDC.64 R6, c[0x4][R6] ;  /* 0x0100000006067b82 */ /* 0x000e620000000a00 */
[----:B------:R-:W-:-:S13]  /*c0b0*/  ISETP.NE.AND.EX P0, PT, R35, RZ, PT, P0 ;  /* 0x000000ff2300720c */ /* 0x000fda0003f05300 */
[----:B------:R-:W-:Y:S05]  /*c0c0*/  @!P0 BRA `(.L_x_180) ;  /* 0x00000000005c8947 */ /* 0x000fea0003800000 */
[C---:B0-----:R-:W-:Y:S01]  /*c0d0*/  IMAD.SHL.U32 R3, R14.reuse, 0x4, RZ ;  /* 0x000000040e037824 */ /* 0x041fe200078e00ff */
[----:B------:R-:W-:-:S04]  /*c0e0*/  SHF.L.U64.HI R9, R14, 0x2, R15 ;  /* 0x000000020e097819 */ /* 0x000fc8000001020f */
[C---:B------:R-:W-:Y:S02]  /*c0f0*/  IADD3 R8, P0, P1, R3.reuse, 0x4, R22 ;  /* 0x0000000403087810 */ /* 0x040fe4000791e016 */
[----:B------:R-:W-:Y:S02]  /*c100*/  IADD3 R0, P2, PT, R3, R2, RZ ;  /* 0x0000000203007210 */ /* 0x000fe40007f5e0ff */
[----:B------:R-:W-:-:S03]  /*c110*/  IADD3.X R11, PT, PT, R9, RZ, R23, P0, P1 ;  /* 0x000000ff090b7210 */ /* 0x000fc600007e2417 */
[----:B------:R-:W-:-:S08]  /*c120*/  IMAD.X R9, R9, 0x1, R16, P2 ;  /* 0x0000000109097824 */ /* 0x000fd000010e0610 */
.L_x_181:
[----:B------:R-:W-:Y:S01]  /*c130*/  R2UR UR4, R46 ;  /* 0x000000002e0472ca */ /* 0x000fe200000e0000 */
[----:B--2---:R-:W-:Y:S01]  /*c140*/  IMAD.MOV.U32 R4, RZ, RZ, R0 ;  /* 0x000000ffff047224 */ /* 0x004fe200078e0000 */
[----:B------:R-:W-:Y:S01]  /*c150*/  R2UR UR5, R47 ;  /* 0x000000002f0572ca */ /* 0x000fe200000e0000 */
[----:B------:R-:W-:-:S12]  /*c160*/  IMAD.MOV.U32 R5, RZ, RZ, R9 ;  /* 0x000000ffff057224 */ /* 0x000fd800078e0009 */
[----:B------:R0:W2:Y:S01]  /*c170*/  LD.E R3, desc[UR4][R4.64] ;  /* 0x0000000404037980 */ /* 0x0000a2000c101900 */
[----:B------:R-:W-:Y:S02]  /*c180*/  IADD3 R34, P0, PT, R34, -0x1, RZ ;  /* 0xffffffff22227810 */ /* 0x000fe40007f1e0ff */
[----:B------:R-:W-:Y:S02]  /*c190*/  IADD3 R0, P2, PT, R0, 0x4, RZ ;  /* 0x0000000400007810 */ /* 0x000fe40007f5e0ff */
[----:B------:R-:W-:Y:S02]  /*c1a0*/  IADD3.X R35, PT, PT, R35, -0x1, RZ, P0, !PT ;  /* 0xffffffff23237810 */ /* 0x000fe400007fe4ff */
        /* <DEDUP_REMOVED lines=9> */
.L_x_180:
[----:B------:R-:W-:Y:S05]  /*c240*/  BSYNC.RECONVERGENT B0 ;  /* 0x0000000000007941 */ /* 0x000fea0003800200 */
.L_x_179:
[----:B--2---:R-:W-:Y:S02]  /*c250*/  IMAD.MOV.U32 R4, RZ, RZ, R2 ;  /* 0x000000ffff047224 */ /* 0x004fe400078e0002 */
[----:B------:R-:W-:-:S07]  /*c260*/  IMAD.MOV.U32 R5, RZ, RZ, R16 ;  /* 0x000000ffff057224 */ /* 0x000fce00078e0010 */
[----:B------:R-:W-:-:S07]  /*c270*/  LEPC R20, `(.L_x_182) ;  /* 0x000000001014794e */ /* 0x000fce0000000000 */
[----:B01----:R-:W-:Y:S05]  /*c280*/  CALL.ABS.NOINC R6 ;  /* 0x0000000006007343 */ /* 0x003fea0003c00000 */
.L_x_182:
[----:B------:R-:W-:-:S05]  /*c290*/  IADD3 R45, P0, PT, R32, 0x1, RZ ;  /* 0x00000001202d7810 */ /* 0x000fca0007f1e0ff */
[----:B------:R-:W-:-:S08]  /*c2a0*/  IMAD.X R44, RZ, RZ, R33, P0 ;  /* 0x000000ffff2c7224 */ /* 0x000fd000000e0621 */
.L_x_160:
[----:B------:R-:W-:Y:S05]  /*c2b0*/  BSYNC.RECONVERGENT B6 ;  /* 0x0000000000067941 */ /* 0x000fea0003800200 */
.L_x_159:
[----:B------:R-:W-:Y:S02]  /*c2c0*/  MOV R0, 0x0 ;  /* 0x0000000000007802 */ /* 0x000fe40000000f00 */
[----:B------:R-:W-:Y:S02]  /*c2d0*/  ISETP.GT.U32.AND P0, PT, R45, R40, PT ;  /* 0x000000282d00720c */ /* 0x000fe40003f04070 */
[----:B0-----:R0:W1:Y:S02]  /*c2e0*/  LDC.64 R2, c[0x4][R0] ;  /* 0x0100000000027b82 */ /* 0x0010640000000a00 */
[----:B------:R-:W-:-:S04]  /*c2f0*/  ISETP.GT.U32.AND.EX P0, PT, R44, R41, PT, P0 ;  /* 0x000000292c00720c */ /* 0x000fc80003f04100 */
[----:B------:R-:W-:Y:S02]  /*c300*/  SEL R26, R45, R40, P0 ;  /* 0x000000282d1a7207 */ /* 0x000fe40000000000 */
[----:B------:R-:W-:-:S03]  /*c310*/  SEL R27, R44, R41, P0 ;  /* 0x000000292c1b7207 */ /* 0x000fc60000000000 */
[C---:B------:R-:W-:Y:S01]  /*c320*/  IMAD.SHL.U32 R25, R26.reuse, 0x4, RZ ;  /* 0x000000041a197824 */ /* 0x040fe200078e00ff */
[----:B------:R-:W-:-:S03]  /*c330*/  SHF.L.U64.HI R24, R26, 0x2, R27 ;  /* 0x000000021a187819 */ /* 0x000fc6000001021b */
[----:B------:R-:W-:Y:S02]  /*c340*/  IMAD.MOV.U32 R4, RZ, RZ, R25 ;  /* 0x000000ffff047224 */ /* 0x000fe400078e0019 */
[----:B0-----:R-:W-:-:S07]  /*c350*/  IMAD.MOV.U32 R5, RZ, RZ, R24 ;  /* 0x000000ffff057224 */ /* 0x001fce00078e0018 */
[----:B------:R-:W-:-:S07]  /*c360*/  LEPC R20, `(.L_x_183) ;  /* 0x000000001014794e */ /* 0x000fce0000000000 */
[----:B-1----:R-:W-:Y:S05]  /*c370*/  CALL.ABS.NOINC R2 ;  /* 0x0000000002007343 */ /* 0x002fea0003c00000 */
.L_x_183:
        /* <DEDUP_REMOVED lines=17> */
[----:B------:R-:W-:Y:S01]  /*c490*/  ISETP.GE.U32.AND.EX P0, PT, R27, RZ, PT, P0 ;  /* 0x000000ff1b00720c */ /* 0x000fe20003f06100 */
[----:B------:R-:W-:Y:S02]  /*c4a0*/  IMAD.MOV.U32 R43, RZ, RZ, RZ ;  /* 0x000000ffff2b7224 */ /* 0x000fe400078e00ff */
[----:B------:R-:W-:Y:S02]  /*c4b0*/  IMAD.MOV.U32 R34, RZ, RZ, RZ ;  /* 0x000000ffff227224 */ /* 0x000fe400078e00ff */
[----:B------:R-:W-:Y:S02]  /*c4c0*/  IMAD.MOV.U32 R33, RZ, RZ, RZ ;  /* 0x000000ffff217224 */ /* 0x000fe400078e00ff */
[----:B------:R-:W-:-:S06]  /*c4d0*/  IMAD.MOV.U32 R39, RZ, RZ, RZ ;  /* 0x000000ffff277224 */ /* 0x000fcc00078e00ff */
[----:B------:R-:W-:Y:S05]  /*c4e0*/  @!P0 BRA `(.L_x_187) ;  /* 0x0000000400c88947 */ /* 0x000fea0003800000 */
[----:B------:R-:W-:Y:S01]  /*c4f0*/  LEA R0, P0, R45, R22, 0x2 ;  /* 0x000000162d007211 */ /* 0x000fe200078010ff */
[----:B------:R-:W-:Y:S01]  /*c500*/  BSSY.RECONVERGENT B1, `(.L_x_187) ;  /* 0x0000070000017945 */ /* 0x000fe20003800200 */
[----:B------:R-:W-:Y:S01]  /*c510*/  LEA R6, P5, R40, R31, 0x2 ;  /* 0x0000001f28067211 */ /* 0x000fe200078a10ff */
[----:B------:R-:W-:Y:S01]  /*c520*/  IMAD.MOV.U32 R34, RZ, RZ, R27 ;  /* 0x000000ffff227224 */ /* 0x000fe200078e001b */
[----:B------:R-:W-:Y:S02]  /*c530*/  IADD3 R12, P3, P4, R25, -0x8, R2 ;  /* 0xfffffff8190c7810 */ /* 0x000fe40007c7e002 */
[----:B------:R-:W-:Y:S02]  /*c540*/  CS2R R32, SRZ ;  /* 0x0000000000207805 */ /* 0x000fe4000001ff00 */
[----:B------:R-:W-:Y:S01]  /*c550*/  IADD3 R0, P1, PT, R0, -0x8, RZ ;  /* 0xfffffff800007810 */ /* 0x000fe20007f3e0ff */
[----:B------:R-:W-:Y:S01]  /*c560*/  IMAD.MOV.U32 R35, RZ, RZ, RZ ;  /* 0x000000ffff237224 */ /* 0x000fe200078e00ff */
[----:B------:R-:W-:-:S02]  /*c570*/  IADD3 R6, P2, PT, R6, -0x8, RZ ;  /* 0xfffffff806067810 */ /* 0x000fc40007f5e0ff */
[----:B------:R-:W-:Y:S02]  /*c580*/  LEA.HI.X R5, R45, R23, R44, 0x2, P0 ;  /* 0x000000172d057211 */ /* 0x000fe400000f142c */
[----:B------:R-:W-:Y:S02]  /*c590*/  LEA.HI.X R7, R40, R30, R41, 0x2, P5 ;  /* 0x0000001e28077211 */ /* 0x000fe400028f1429 */
[----:B------:R-:W-:Y:S02]  /*c5a0*/  LOP3.LUT R43, R26, 0xfffffffc, RZ, 0xc0, !PT ;  /* 0xfffffffc1a2b7812 */ /* 0x000fe400078ec0ff */
[----:B------:R-:W-:Y:S02]  /*c5b0*/  IADD3.X R17, PT, PT, R24, -0x1, R19, P3, P4 ;  /* 0xffffffff18117810 */ /* 0x000fe40001fe8413 */
[----:B------:R-:W-:Y:S02]  /*c5c0*/  IADD3.X R5, PT, PT, R5, -0x1, RZ, P1, !PT ;  /* 0xffffffff05057810 */ /* 0x000fe40000ffe4ff */
[----:B------:R-:W-:-:S07]  /*c5d0*/  IADD3.X R7, PT, PT, R7, -0x1, RZ, P2, !PT ;  /* 0xffffffff07077810 */ /* 0x000fce00017fe4ff */
.L_x_188:
        /* <DEDUP_REMOVED lines=13> */
[----:B------:R-:W-:Y:S01]  /*c6b0*/  R2UR UR4, R46 ;  /* 0x000000002e0472ca */ /* 0x000fe200000e0000 */
[----:B------:R-:W-:Y:S01]  /*c6c0*/  IMAD.MOV.U32 R16, RZ, RZ, R12 ;  /* 0x000000ffff107224 */ /* 0x000fe200078e000c */
[C---:B------:R-:W-:Y:S01]  /*c6d0*/  ISETP.GE.U32.AND P0, PT, R3.reuse, R45, PT ;  /* 0x0000002d0300720c */ /* 0x040fe20003f06070 */
[----:B------:R-:W-:Y:S01]  /*c6e0*/  IMAD.X R9, RZ, RZ, R35, P1 ;  /* 0x000000ffff097224 */ /* 0x000fe200008e0623 */
[----:B------:R-:W-:Y:S01]  /*c6f0*/  ISETP.GE.U32.AND P1, PT, R3, R40, PT ;  /* 0x000000280300720c */ /* 0x000fe20003f26070 */
[----:B------:R-:W-:Y:S01]  /*c700*/  @!P3 IMAD.MOV.U32 R11, RZ, RZ, RZ ;  /* 0x000000ffff0bb224 */ /* 0x000fe200078e00ff */
[----:B------:R-:W-:-:S02]  /*c710*/  R2UR UR5, R47 ;  /* 0x000000002f0572ca */ /* 0x000fc400000e0000 */
        /* <DEDUP_REMOVED lines=15> */
[----:B------:R-:W-:-:S02]  /*c810*/  IADD3.X R11, PT, PT, R11, R9, R39, P5, P4 ;  /* 0x000000090b0b7210 */ /* 0x000fc40002fe8427 */
        /* <DEDUP_REMOVED lines=39> */
[----:B------:R1:W3:Y:S01]  /*ca90*/  @!P1 LD.E R3, desc[UR8][R6.64+-0x8] ;  /* 0xfffff80806039980 */ /* 0x0002e2000c101900 */
[----:B------:R-:W-:Y:S02]  /*caa0*/  CS2R R12, SRZ ;  /* 0x00000000000c7805 */ /* 0x000fe4000001ff00 */
[----:B------:R-:W-:Y:S01]  /*cab0*/  CS2R R14, SRZ ;  /* 0x00000000000e7805 */ /* 0x000fe2000001ff00 */
[----:B------:R-:W-:Y:S01]  /*cac0*/  @!P0 IMAD.MOV.U32 R13, RZ, RZ, RZ ;  /* 0x000000ffff0d8224 */ /* 0x000fe200078e00ff */
[----:B------:R-:W-:Y:S01]  /*cad0*/  IADD3.X R9, PT, PT, R11, R9, RZ, P2, P3 ;  /* 0x000000090b097210 */ /* 0x000fe200017e64ff */
[----:B------:R-:W-:Y:S01]  /*cae0*/  @!P1 IMAD.MOV.U32 R15, RZ, RZ, RZ ;  /* 0x000000ffff0f9224 */ /* 0x000fe200078e00ff */
[----:B-1----:R-:W-:-:S04]  /*caf0*/  IADD3 R6, P4, PT, R6, -0x10, RZ ;  /* 0xfffffff006067810 */ /* 0x002fc80007f9e0ff */
        /* <DEDUP_REMOVED lines=13> */
[----:B0-----:R-:W-:Y:S01]  /*cbd0*/  IMAD.MOV.U32 R33, RZ, RZ, R4 ;  /* 0x000000ffff217224 */ /* 0x001fe200078e0004 */
[----:B-1----:R-:W-:-:S05]  /*cbe0*/  IADD3.X R17, PT, PT, R17, -0x1, RZ, P5, !PT ;  /* 0xffffffff11117810 */ /* 0x002fca0002ffe4ff */
[----:B------:R-:W-:Y:S05]  /*cbf0*/  @P0 BRA `(.L_x_188) ;  /* 0xfffffff800780947 */ /* 0x000fea000383ffff */
[----:B------:R-:W-:Y:S05]  /*cc00*/  BSYNC.RECONVERGENT B1 ;  /* 0x0000000000017941 */ /* 0x000fea0003800200 */
.L_x_187:
[----:B------:R-:W-:Y:S05]  /*cc10*/  BSYNC.RECONVERGENT B0 ;  /* 0x0000000000007941 */ /* 0x000fea0003800200 */
.L_x_186:
[----:B------:R-:W-:Y:S01]  /*cc20*/  ISETP.NE.U32.AND P0, PT, R28, RZ, PT ;  /* 0x000000ff1c00720c */ /* 0x000fe20003f05070 */
[----:B------:R-:W-:Y:S03]  /*cc30*/  BSSY.RECONVERGENT B0, `(.L_x_189) ;  /* 0x0000040000007945 */ /* 0x000fe60003800200 */
[----:B------:R-:W-:-:S13]  /*cc40*/  ISETP.NE.AND.EX P0, PT, R29, RZ, PT, P0 ;  /* 0x000000ff1d00720c */ /* 0x000fda0003f05300 */
[----:B------:R-:W-:Y:S05]  /*cc50*/  @!P0 BRA `(.L_x_190) ;  /* 0x0000000000f48947 */ /* 0x000fea0003800000 */
[C---:B------:R-:W-:Y:S01]  /*cc60*/  IMAD.SHL.U32 R14, R43.reuse, 0x4, RZ ;  /* 0x000000042b0e7824 */ /* 0x040fe200078e00ff */
[----:B------:R-:W-:Y:S01]  /*cc70*/  SHF.L.U64.HI R15, R43, 0x2, R34 ;  /* 0x000000022b0f7819 */ /* 0x000fe20000010222 */
[C---:B------:R-:W-:Y:S01]  /*cc80*/  IMAD.SHL.U32 R10, R40.reuse, 0x4, RZ ;  /* 0x00000004280a7824 */ /* 0x040fe200078e00ff */
[----:B------:R-:W-:Y:S01]  /*cc90*/  SHF.L.U64.HI R11, R40, 0x2, R41 ;  /* 0x00000002280b7819 */ /* 0x000fe20000010229 */
[----:B------:R-:W-:Y:S01]  /*cca0*/  IMAD.SHL.U32 R3, R45, 0x4, RZ ;  /* 0x000000042d037824 */ /* 0x000fe200078e00ff */
[--C-:B------:R-:W-:Y:S01]  /*ccb0*/  IADD3 R16, P3, P0, R2, R25, -R14.reuse ;  /* 0x0000001902107210 */ /* 0x100fe2000787e80e */
[----:B------:R-:W-:Y:S01]  /*ccc0*/  BSSY.RECONVERGENT B1, `(.L_x_190) ;  /* 0x0000036000017945 */ /* 0x000fe20003800200 */
[----:B------:R-:W-:Y:S01]  /*ccd0*/  IADD3 R10, P4, P5, R31, R10, -R14 ;  /* 0x0000000a1f0a7210 */ /* 0x000fe20007d9e80e */
[----:B------:R-:W-:Y:S01]  /*cce0*/  IMAD.MOV.U32 R12, RZ, RZ, R28 ;  /* 0x000000ffff0c7224 */ /* 0x000fe200078e001c */
[----:B------:R-:W-:Y:S01]  /*ccf0*/  IADD3 R14, P1, P2, R22, R3, -R14 ;  /* 0x00000003160e7210 */ /* 0x000fe20007a3e80e */
[----:B------:R-:W-:Y:S01]  /*cd00*/  IMAD.MOV.U32 R13, RZ, RZ, R29 ;  /* 0x000000ffff0d7224 */ /* 0x000fe200078e001d */
[----:B------:R-:W-:-:S02]  /*cd10*/  SHF.L.U64.HI R0, R45, 0x2, R44 ;  /* 0x000000022d007819 */ /* 0x000fc4000001022c */
[--C-:B------:R-:W-:Y:S02]  /*cd20*/  IADD3.X R11, PT, PT, R30, R11, ~R15.reuse, P4, P5 ;  /* 0x0000000b1e0b7210 */ /* 0x100fe400027eac0f */
[--C-:B------:R-:W-:Y:S02]  /*cd30*/  IADD3.X R17, PT, PT, R19, R24, ~R15.reuse, P3, P0 ;  /* 0x0000001813117210 */ /* 0x100fe40001fe0c0f */
[----:B------:R-:W-:Y:S02]  /*cd40*/  IADD3 R16, P4, PT, R16, -0x4, RZ ;  /* 0xfffffffc10107810 */ /* 0x000fe40007f9e0ff */
[----:B------:R-:W-:Y:S02]  /*cd50*/  IADD3 R10, P5, PT, R10, -0x4, RZ ;  /* 0xfffffffc0a0a7810 */ /* 0x000fe40007fbe0ff */
[----:B------:R-:W-:Y:S02]  /*cd60*/  IADD3 R14, P6, PT, R14, -0x4, RZ ;  /* 0xfffffffc0e0e7810 */ /* 0x000fe40007fde0ff */
[----:B------:R-:W-:-:S02]  /*cd70*/  IADD3.X R15, PT, PT, R23, R0, ~R15, P1, P2 ;  /* 0x00000000170f7210 */ /* 0x000fc40000fe4c0f */
[----:B------:R-:W-:Y:S02]  /*cd80*/  IADD3.X R17, PT, PT, R17, -0x1, RZ, P4, !PT ;  /* 0xffffffff11117810 */ /* 0x000fe400027fe4ff */
[----:B------:R-:W-:Y:S02]  /*cd90*/  IADD3.X R11, PT, PT, R11, -0x1, RZ, P5, !PT ;  /* 0xffffffff0b0b7810 */ /* 0x000fe40002ffe4ff */
[----:B------:R-:W-:-:S07]  /*cda0*/  IADD3.X R15, PT, PT, R15, -0x1, RZ, P6, !PT ;  /* 0xffffffff0f0f7810 */ /* 0x000fce00037fe4ff */
.L_x_191:
        /* <DEDUP_REMOVED lines=40> */
.L_x_190:
[----:B------:R-:W-:Y:S05]  /*d030*/  BSYNC.RECONVERGENT B0 ;  /* 0x0000000000007941 */ /* 0x000fea0003800200 */
.L_x_189:
        /* <DEDUP_REMOVED lines=13> */
.L_x_192:
        /* <DEDUP_REMOVED lines=11> */
.L_x_194:
[----:B------:R-:W-:Y:S01]  /*d1c0*/  CS2R R16, SRZ ;  /* 0x0000000000107805 */ /* 0x000fe2000001ff00 */
[----:B------:R-:W-:Y:S06]  /*d1d0*/  BRA `(.L_x_185) ;  /* 0x0000000800d07947 */ /* 0x000fec0003800000 */
.L_x_193:
        /* <DEDUP_REMOVED lines=27> */
.L_x_201:
        /* <DEDUP_REMOVED lines=49> */
.L_x_200:
[----:B------:R-:W-:Y:S05]  /*d6a0*/  BSYNC.RECONVERGENT B2 ;  /* 0x0000000000027941 */ /* 0x000fea0003800200 */
.L_x_199:
        /* <DEDUP_REMOVED lines=35> */
.L_x_203:
[----:B------:R-:W-:Y:S05]  /*d8e0*/  BSYNC.RECONVERGENT B2 ;  /* 0x0000000000027941 */ /* 0x000fea0003800200 */
.L_x_202:
[----:B------:R-:W-:-:S04]  /*d8f0*/  ISETP.NE.U32.AND P1, PT, R10, RZ, PT ;  /* 0x000000ff0a00720c */ /* 0x000fc80003f25070 */
[----:B------:R-:W-:-:S13]  /*d900*/  ISETP.NE.OR.EX P0, PT, R12, RZ, P0, P1 ;  /* 0x000000ff0c00720c */ /* 0x000fda0000705710 */
[----:B------:R-:W-:Y:S05]  /*d910*/  @!P0 BREAK.RELIABLE B0 ;  /* 0x0000000000008942 */ /* 0x000fea0003800100 */
[----:B------:R-:W-:Y:S05]  /*d920*/  @!P0 BRA `(.L_x_196) ;  /* 0x0000000000688947 */ /* 0x000fea0003800000 */
.L_x_198:
[----:B------:R-:W-:Y:S05]  /*d930*/  BSYNC.RELIABLE B0 ;  /* 0x0000000000007941 */ /* 0x000fea0003800100 */
.L_x_197:
        /* <DEDUP_REMOVED lines=25> */
.L_x_196:
[----:B------:R-:W-:Y:S05]  /*dad0*/  BSYNC.RECONVERGENT B1 ;  /* 0x0000000000017941 */ /* 0x000fea0003800200 */
.L_x_195:
        /* <DEDUP_REMOVED lines=12> */
.L_x_206:
        /* <DEDUP_REMOVED lines=17> */
.L_x_205:
[----:B------:R-:W-:Y:S05]  /*dcb0*/  BSYNC.RECONVERGENT B0 ;  /* 0x0000000000007941 */ /* 0x000fea0003800200 */
.L_x_204:
[----:B--2---:R-:W-:Y:S02]  /*dcc0*/  IMAD.MOV.U32 R4, RZ, RZ, R2 ;  /* 0x000000ffff047224 */ /* 0x004fe400078e0002 */
[----:B------:R-:W-:-:S07]  /*dcd0*/  IMAD.MOV.U32 R5, RZ, RZ, R19 ;  /* 0x000000ffff057224 */ /* 0x000fce00078e0013 */
[----:B------:R-:W-:-:S07]  /*dce0*/  LEPC R20, `(.L_x_207) ;  /* 0x000000001014794e */ /* 0x000fce0000000000 */
[----:B01----:R-:W-:Y:S05]  /*dcf0*/  CALL.ABS.NOINC R6 ;  /* 0x0000000006007343 */ /* 0x003fea0003c00000 */
.L_x_207:
[----:B------:R-:W-:-:S05]  /*dd00*/  IADD3 R32, P0, PT, R26, 0x1, RZ ;  /* 0x000000011a207810 */ /* 0x000fca0007f1e0ff */
[----:B------:R-:W-:-:S08]  /*dd10*/  IMAD.X R33, RZ, RZ, R27, P0 ;  /* 0x000000ffff217224 */ /* 0x000fd000000e061b */
.L_x_185:
[----:B------:R-:W-:Y:S05]  /*dd20*/  BSYNC.RECONVERGENT B6 ;  /* 0x0000000000067941 */ /* 0x000fea0003800200 */
.L_x_184:
[----:B------:R-:W1:Y:S01]  /*dd30*/  LDCU UR4, c[0x0][0x2f8] ;  /* 0x00005f00ff0477ac */ /* 0x000e620008000800 */
[----:B------:R-:W-:Y:S02]  /*dd40*/  IMAD.MOV.U32 R2, RZ, RZ, R32 ;  /* 0x000000ffff027224 */ /* 0x000fe400078e0020 */
[----:B0-----:R-:W-:Y:S02]  /*dd50*/  IMAD.MOV.U32 R3, RZ, RZ, R33 ;  /* 0x000000ffff037224 */ /* 0x001fe400078e0021 */
[----:B-1----:R-:W-:-:S05]  /*dd60*/  VIADD R5, R18, -UR4 ;  /* 0x8000000412057c36 */ /* 0x002fca0008000000 */
[----:B------:R2:W-:Y:S02]  /*dd70*/  STL.64 [R5], R2 ;  /* 0x0000000205007387 */ /* 0x0005e40000100a00 */
.L_x_35:
[----:B------:R-:W-:Y:S05]  /*dd80*/  BSYNC.RECONVERGENT B7 ;  /* 0x0000000000077941 */ /* 0x000fea0003800200 */
.L_x_32:
[----:B------:R-:W3:Y:S01]  /*dd90*/  LDL R20, [R1+0x2c] ;  /* 0x00002c0001147983 */ /* 0x000ee20000100800 */
[----:B------:R4:W-:Y:S05]  /*dda0*/  BMOV.32 B6, R36 ;  /* 0x0000002406007356 */ /* 0x0009ea0000000000 */
[----:B------:R-:W3:Y:S01]  /*ddb0*/  LDL R21, [R1+0x30] ;  /* 0x0000300001157983 */ /* 0x000ee20000100800 */
[----:B------:R5:W-:Y:S05]  /*ddc0*/  BMOV.32 B7, R37 ;  /* 0x0000002507007356 */ /* 0x000bea0000000000 */
[----:B------:R-:W-:Y:S01]  /*ddd0*/  IMAD.MOV.U32 R4, RZ, RZ, R16 ;  /* 0x000000ffff047224 */ /* 0x000fe200078e0010 */
[----:B-12---:R-:W3:Y:S01]  /*dde0*/  LDL R2, [R1+0x18] ;  /* 0x0000180001027983 */ /* 0x006ee20000100800 */
[----:B------:R-:W-:-:S03]  /*ddf0*/  IMAD.MOV.U32 R5, RZ, RZ, R17 ;  /* 0x000000ffff057224 */ /* 0x000fc600078e0011 */
[----:B0-----:R-:W3:Y:S04]  /*de00*/  LDL R16, [R1+0x1c] ;  /* 0x00001c0001107983 */ /* 0x001ee80000100800 */
[----:B------:R-:W3:Y:S04]  /*de10*/  LDL R17, [R1+0x20] ;  /* 0x0000200001117983 */ /* 0x000ee80000100800 */
        /* <DEDUP_REMOVED lines=12> */
[----:B----4-:R-:W3:Y:S04]  /*dee0*/  LDL R36, [R1+0x5c] ;  /* 0x00005c0001247983 */ /* 0x010ee80000100800 */
[----:B-----5:R-:W3:Y:S04]  /*def0*/  LDL R37, [R1+0x60] ;  /* 0x0000600001257983 */ /* 0x020ee80000100800 */
        /* <DEDUP_REMOVED lines=8> */
[----:B------:R0:W3:Y:S02]  /*df80*/  LDL R55, [R1+0x84] ;  /* 0x0000840001377983 */ /* 0x0000e40000100800 */
[----:B0-----:R-:W-:Y:S01]  /*df90*/  VIADD R1, R1, 0x88 ;  /* 0x0000008801017836 */ /* 0x001fe20000000000 */
[----:B---3--:R-:W-:Y:S06]  /*dfa0*/  RET.REL.NODEC R20 `(_Z6kernelPjS_mmS_) ;  /* 0xffffff2014147950 */ /* 0x008fec0003c3ffff */
.L_x_208:
[----:B------:R-:W-:-:S00]  /*dfb0*/  BRA `(.L_x_208) ;  /* 0xfffffffc00fc7947 */ /* 0x000fc0000383ffff */
[----:B------:R-:W-:-:S00]  /*dfc0*/  NOP ;  /* 0x0000000000007918 */ /* 0x000fc00000000000 */
        /* <DEDUP_REMOVED lines=11> */
.L_x_209:


//--------------------- .nv.global.init           --------------------------
	.section	.nv.global.init,"aw",@progbits
.nv.global.init:
	.type		$str$2,@object
	.size		$str$2,($str$4 - $str$2)
$str$2:
        /*0000*/ 	.byte	0x0a, 0x00
	.type		$str$4,@object
	.size		$str$4,($str$1 - $str$4)
$str$4:
        /*0002*/ 	.byte	0x25, 0x75, 0x20, 0x00
	.type		$str$1,@object
	.size		$str$1,($str - $str$1)
$str$1:
        /*0006*/ 	.byte	0x25, 0x30, 0x38, 0x78, 0x20, 0x00
	.type		$str,@object
	.size		$str,($str$3 - $str)
$str:
        /*000c*/ 	.byte	0x66, 0x69, 0x6e, 0x61, 0x6c, 0x20, 0x6d, 0x75, 0x6c, 0x20, 0x61, 0x73, 0x20, 0x68, 0x65, 0x78
        /*001c*/ 	.byte	0x20, 0x28, 0x47, 0x50, 0x55, 0x29, 0x3a, 0x0a, 0x00
	.type		$str$3,@object
	.size		$str$3,($str$5 - $str$3)
$str$3:
        /*0025*/ 	.byte	0x66, 0x69, 0x6e, 0x61, 0x6c, 0x20, 0x6d, 0x75, 0x6c, 0x20, 0x61, 0x73, 0x20, 0x64, 0x65, 0x63
        /*0035*/ 	.byte	0x69, 0x6d, 0x61, 0x6c, 0x20, 0x28, 0x47, 0x50, 0x55, 0x29, 0x3a, 0x0a, 0x00
	.type		$str$5,@object
	.size		$str$5,(.L_5 - $str$5)
$str$5:
        /*0042*/ 	.byte	0x67, 0x72, 0x65, 0x61, 0x74, 0x65, 0x72, 0x20, 0x74, 0x68, 0x61, 0x6e, 0x20, 0x65, 0x78, 0x70
        /*0052*/ 	.byte	0x65, 0x63, 0x74, 0x65, 0x64, 0x20, 0x73, 0x69, 0x7a, 0x65, 0x20, 0x64, 0x69, 0x66, 0x66, 0x20
        /*0062*/ 	.byte	0x6f, 0x66, 0x20, 0x3a, 0x20, 0x25, 0x6c, 0x75, 0x0a, 0x00
.L_5:


//--------------------- .nv.shared.reserved.0     --------------------------
	.section	.nv.shared.reserved.0,"aw",@nobits
	.weak		__nv_reservedSMEM_offset_0_alias
	.size		__nv_reservedSMEM_offset_0_alias, 0, 64
	.other		__nv_reservedSMEM_offset_0_alias,@"STO_CUDA_RESERVED_SHARED STV_DEFAULT"
__nv_reservedSMEM_offset_0_alias:
	.zero		0
	.zero		64


//--------------------- .nv.constant0._Z6kernelPjS_mmS_ --------------------------
	.section	.nv.constant0._Z6kernelPjS_mmS_,"a",@progbits
	.sectionflags	@""
	.align	4
.nv.constant0._Z6kernelPjS_mmS_:
	.zero		936


//--------------------- SYMBOLS --------------------------

	.type		.nv.reservedSmem.offset0,@object
	.size		.nv.reservedSmem.offset0,0x4
	.type		malloc,@function
	.type		free,@function
	.type		vprintf,@function
